	.headerflags	@"EF_CUDA_TEXMODE_UNIFIED EF_CUDA_64BIT_ADDRESS EF_CUDA_ACCELERATORS EF_CUDA_SM90 EF_CUDA_VIRTUAL_SM(EF_CUDA_SM90)"
	.elftype	@"ET_EXEC"


//--------------------- .nv.info                  --------------------------
	.section	.nv.info,"",@"SHT_CUDA_INFO"
	.align	4


	//----- nvinfo : EIATTR_REGCOUNT
	.align		4
        /*0000*/ 	.byte	0x04, 0x2f
        /*0002*/ 	.short	(.L_1 - .L_0)
	.align		4
.L_0:
        /*0004*/ 	.word	index@(triton_mm)
        /*0008*/ 	.word	0x00000048


	//----- nvinfo : EIATTR_MIN_STACK_SIZE
	.align		4
.L_1:
        /*000c*/ 	.byte	0x04, 0x12
        /*000e*/ 	.short	(.L_3 - .L_2)
	.align		4
.L_2:
        /*0010*/ 	.word	index@(triton_mm)
        /*0014*/ 	.word	0x00000000


	//----- nvinfo : EIATTR_FRAME_SIZE
	.align		4
.L_3:
        /*0018*/ 	.byte	0x04, 0x11
        /*001a*/ 	.short	(.L_5 - .L_4)
	.align		4
.L_4:
        /*001c*/ 	.word	index@(triton_mm)
        /*0020*/ 	.word	0x00000000


	//----- nvinfo : EIATTR_MIN_STACK_SIZE
	.align		4
.L_5:
        /*0024*/ 	.byte	0x04, 0x12
        /*0026*/ 	.short	(.L_7 - .L_6)
	.align		4
.L_6:
        /*0028*/ 	.word	index@(triton_mm)
        /*002c*/ 	.word	0x00000000
.L_7:


//--------------------- .nv.info.triton_mm        --------------------------
	.section	.nv.info.triton_mm,"",@"SHT_CUDA_INFO"
	.sectionflags	@""
	.align	4


	//----- nvinfo : EIATTR_CUDA_API_VERSION
	.align		4
        /*0000*/ 	.byte	0x04, 0x37
        /*0002*/ 	.short	(.L_9 - .L_8)
.L_8:
        /*0004*/ 	.word	0x0000007c


	//----- nvinfo : EIATTR_KPARAM_INFO
	.align		4
.L_9:
        /*0008*/ 	.byte	0x04, 0x17
        /*000a*/ 	.short	(.L_11 - .L_10)
.L_10:
        /*000c*/ 	.word	0x00000000
        /*0010*/ 	.short	0x0003
        /*0012*/ 	.short	0x0018
        /*0014*/ 	.byte	0x00, 0xf0, 0x11, 0x00


	//----- nvinfo : EIATTR_KPARAM_INFO
	.align		4
.L_11:
        /*0018*/ 	.byte	0x04, 0x17
        /*001a*/ 	.short	(.L_13 - .L_12)
.L_12:
        /*001c*/ 	.word	0x00000000
        /*0020*/ 	.short	0x0002
        /*0022*/ 	.short	0x0010
        /*0024*/ 	.byte	0x00, 0xf0, 0x21, 0x00


	//----- nvinfo : EIATTR_KPARAM_INFO
	.align		4
.L_13:
        /*0028*/ 	.byte	0x04, 0x17
        /*002a*/ 	.short	(.L_15 - .L_14)
.L_14:
        /*002c*/ 	.word	0x00000000
        /*0030*/ 	.short	0x0001
        /*0032*/ 	.short	0x0008
        /*0034*/ 	.byte	0x00, 0xf0, 0x21, 0x00


	//----- nvinfo : EIATTR_KPARAM_INFO
	.align		4
.L_15:
        /*0038*/ 	.byte	0x04, 0x17
        /*003a*/ 	.short	(.L_17 - .L_16)
.L_16:
        /*003c*/ 	.word	0x00000000
        /*0040*/ 	.short	0x0000
        /*0042*/ 	.short	0x0000
        /*0044*/ 	.byte	0x00, 0xf0, 0x21, 0x00


	//----- nvinfo : EIATTR_SPARSE_MMA_MASK
	.align		4
.L_17:
        /*0048*/ 	.byte	0x03, 0x50
        /*004a*/ 	.short	0x0000


	//----- nvinfo : EIATTR_MAXREG_COUNT
	.align		4
        /*004c*/ 	.byte	0x03, 0x1b
        /*004e*/ 	.short	0x00ff


	//----- nvinfo : EIATTR_EXIT_INSTR_OFFSETS
	.align		4
        /*0050*/ 	.byte	0x04, 0x1c
        /*0052*/ 	.short	(.L_19 - .L_18)


	//   ....[0]....
.L_18:
        /*0054*/ 	.word	0x00002420


	//   ....[1]....
        /*0058*/ 	.word	0x00002450


	//----- nvinfo : EIATTR_MAX_THREADS
	.align		4
.L_19:
        /*005c*/ 	.byte	0x04, 0x05
        /*005e*/ 	.short	(.L_21 - .L_20)
.L_20:
        /*0060*/ 	.word	0x00000040
        /*0064*/ 	.word	0x00000001
        /*0068*/ 	.word	0x00000001


	//----- nvinfo : EIATTR_CBANK_PARAM_SIZE
	.align		4
.L_21:
        /*006c*/ 	.byte	0x03, 0x19
        /*006e*/ 	.short	0x001c


	//----- nvinfo : EIATTR_PARAM_CBANK
	.align		4
        /*0070*/ 	.byte	0x04, 0x0a
        /*0072*/ 	.short	(.L_23 - .L_22)
	.align		4
.L_22:
        /*0074*/ 	.word	index@(.nv.constant0.triton_mm)
        /*0078*/ 	.short	0x0210
        /*007a*/ 	.short	0x001c


	//----- nvinfo : EIATTR_SW_WAR
	.align		4
.L_23:
        /*007c*/ 	.byte	0x04, 0x36
        /*007e*/ 	.short	(.L_25 - .L_24)
.L_24:
        /*0080*/ 	.word	0x00000008
.L_25:


//--------------------- .nv.callgraph             --------------------------
	.section	.nv.callgraph,"",@"SHT_CUDA_CALLGRAPH"
	.align	4
	.sectionentsize	8
	.align		4
        /*0000*/ 	.word	0x00000000
	.align		4
        /*0004*/ 	.word	0xffffffff
	.align		4
        /*0008*/ 	.word	0x00000000
	.align		4
        /*000c*/ 	.word	0xfffffffe
	.align		4
        /*0010*/ 	.word	0x00000000
	.align		4
        /*0014*/ 	.word	0xfffffffd
	.align		4
        /*0018*/ 	.word	0x00000000
	.align		4
        /*001c*/ 	.word	0xfffffffc


//--------------------- .text.triton_mm           --------------------------
	.section	.text.triton_mm,"ax",@progbits
	.sectionflags	@"SHF_BARRIERS=1"
	.align	128
        .global         triton_mm
        .type           triton_mm,@function
        .size           triton_mm,(.L_x_3 - triton_mm)
        .other          triton_mm,@"STO_CUDA_ENTRY STV_DEFAULT"
triton_mm:
.text.triton_mm:
[----:B------:R-:W1:Y:S08]  /*0000*/  LDC R1, c[0x0][0x28] ;  /* 0x00000a00ff017b82 */ /* 0x000e700000000800 */
[----:B------:R-:W2:Y:S01]  /*0010*/  S2UR UR11, SR_CTAID.X ;  /* 0x00000000000b79c3 */ /* 0x000ea20000002500 */
[----:B------:R-:W3:Y:S01]  /*0020*/  S2R R57, SR_TID.X ;  /* 0x0000000000397919 */ /* 0x000ee20000002100 */
[----:B------:R-:W-:Y:S01]  /*0030*/  ULDC UR6, c[0x0][0x228] ;  /* 0x00008a0000067ab9 */ /* 0x000fe20000000800 */
[----:B------:R-:W-:Y:S01]  /*0040*/  ULDC.64 UR24, c[0x0][0x208] ;  /* 0x0000820000187ab9 */ /* 0x000fe20000000a00 */
[----:B------:R-:W-:-:S04]  /*0050*/  USHF.R.U32.HI UR10, URZ, 0x1f, UR6 ;  /* 0x0000001f3f0a7899 */ /* 0x000fc80008011606 */
[----:B------:R-:W-:Y:S01]  /*0060*/  ULOP3.LUT UR9, UR10, UR6, URZ, 0xc0, !UPT ;  /* 0x000000060a097292 */ /* 0x000fe2000f8ec03f */
[----:B------:R-:W4:Y:S01]  /*0070*/  S2UR UR18, SR_CgaCtaId ;  /* 0x00000000001279c3 */ /* 0x000f220000008800 */
[----:B------:R-:W-:Y:S02]  /*0080*/  UIADD3 UR6, UR10, UR6, URZ ;  /* 0x000000060a067290 */ /* 0x000fe4000fffe03f */
[----:B------:R-:W-:-:S04]  /*0090*/  UIADD3 UR9, -UR9, URZ, URZ ;  /* 0x0000003f09097290 */ /* 0x000fc8000fffe13f */
[----:B------:R-:W-:Y:S01]  /*00a0*/  ULEA.HI UR6, UR6, UR9, URZ, 0x1f ;  /* 0x0000000906067291 */ /* 0x000fe2000f8ff83f */
[----:B------:R-:W5:Y:S03]  /*00b0*/  LDC.64 R44, c[0x0][0x210] ;  /* 0x00008400ff2c7b82 */ /* 0x000f660000000a00 */
[----:B------:R-:W-:Y:S02]  /*00c0*/  USHF.L.U32 UR23, UR6, 0x1, URZ ;  /* 0x0000000106177899 */ /* 0x000fe4000800063f */
[----:B--2---:R-:W-:-:S03]  /*00d0*/  UIMAD.WIDE UR4, UR11, 0x2aaaaaab, URZ ;  /* 0x2aaaaaab0b0478a5 */ /* 0x004fc6000f8e023f */
[----:B------:R-:W2:Y:S01]  /*00e0*/  LDC.64 R40, c[0x0][0x218] ;  /* 0x00008600ff287b82 */ /* 0x000ea20000000a00 */
[----:B------:R-:W-:Y:S01]  /*00f0*/  UISETP.GT.AND UP2, UPT, UR23, 0x100, UPT ;  /* 0x000001001700788c */ /* 0x000fe2000bf44270 */
[----:B------:R-:W-:Y:S01]  /*0100*/  ISETP.LT.AND P6, PT, RZ, UR23, PT ;  /* 0x00000017ff007c0c */ /* 0x000fe2000bfc1270 */
[----:B------:R-:W-:Y:S02]  /*0110*/  USHF.R.U32.HI UR22, URZ, 0x1f, UR5 ;  /* 0x0000001f3f167899 */ /* 0x000fe40008011605 */
[----:B------:R-:W-:Y:S02]  /*0120*/  UIADD3 UR6, UR23, -0x180, URZ ;  /* 0xfffffe8017067890 */ /* 0x000fe4000fffe03f */
[----:B------:R-:W-:Y:S01]  /*0130*/  ULEA.HI.SX32 UR22, UR5, UR22, 0x19 ;  /* 0x0000001605167291 */ /* 0x000fe2000f8fca3f */
[----:B---3--:R-:W-:Y:S01]  /*0140*/  IMAD.SHL.U32 R9, R57, 0x8, RZ ;  /* 0x0000000839097824 */ /* 0x008fe200078e00ff */
[----:B------:R-:W-:Y:S01]  /*0150*/  UMOV UR4, 0xfffffff8 ;  /* 0xfffffff800047882 */ /* 0x000fe20000000000 */
[----:B------:R-:W-:Y:S01]  /*0160*/  PLOP3.LUT P1, PT, PT, PT, UP2, 0x80, 0x0 ;  /* 0x000000000000781c */ /* 0x000fe20003f2f028 */
[----:B------:R-:W-:Y:S01]  /*0170*/  UIMAD UR4, UR22, UR4, 0x1 ;  /* 0x00000001160474a4 */ /* 0x000fe2000f8e0204 */
[--C-:B------:R-:W-:Y:S01]  /*0180*/  SHF.R.U32.HI R22, RZ, 0x4, R57.reuse ;  /* 0x00000004ff167819 */ /* 0x100fe20000011639 */
[----:B------:R-:W-:Y:S01]  /*0190*/  UIADD3 UR9, UR23, -0x100, URZ ;  /* 0xffffff0017097890 */ /* 0x000fe2000fffe03f */
[----:B------:R-:W-:Y:S01]  /*01a0*/  LOP3.LUT R69, R9, 0x78, RZ, 0xc0, !PT ;  /* 0x0000007809457812 */ /* 0x000fe200078ec0ff */
[----:B------:R-:W-:Y:S01]  /*01b0*/  UISETP.LT.AND UP0, UPT, UR4, 0x8, UPT ;  /* 0x000000080400788c */ /* 0x000fe2000bf01270 */
[----:B------:R-:W-:Y:S01]  /*01c0*/  SHF.R.U32.HI R20, RZ, 0x3, R57 ;  /* 0x00000003ff147819 */ /* 0x000fe20000011639 */
[----:B------:R-:W-:Y:S01]  /*01d0*/  UIADD3 UR10, UR23, -0x80, URZ ;  /* 0xffffff80170a7890 */ /* 0x000fe2000fffe03f */
[C---:B------:R-:W-:Y:S01]  /*01e0*/  ISETP.GE.AND P3, PT, R69.reuse, UR6, PT ;  /* 0x0000000645007c0c */ /* 0x040fe2000bf66270 */
[----:B------:R-:W-:Y:S01]  /*01f0*/  USEL UR20, UR4, 0x8, UP0 ;  /* 0x0000000804147887 */ /* 0x000fe20008000000 */
[C---:B------:R-:W-:Y:S01]  /*0200*/  ISETP.GE.AND P4, PT, R69.reuse, UR9, PT ;  /* 0x0000000945007c0c */ /* 0x040fe2000bf86270 */
[----:B------:R-:W-:Y:S01]  /*0210*/  UIMAD UR4, UR22, -0x300, UR11 ;  /* 0xfffffd00160478a4 */ /* 0x000fe2000f8e020b */
[C---:B------:R-:W-:Y:S01]  /*0220*/  ISETP.GE.AND P0, PT, R69.reuse, UR23, PT ;  /* 0x0000001745007c0c */ /* 0x040fe2000bf06270 */
[----:B------:R-:W-:Y:S01]  /*0230*/  ULOP3.LUT UR19, URZ, UR20, URZ, 0x33, !UPT ;  /* 0x000000143f137292 */ /* 0x000fe2000f8e333f */
[C---:B------:R-:W-:Y:S01]  /*0240*/  ISETP.GE.AND P5, PT, R69.reuse, UR10, PT ;  /* 0x0000000a45007c0c */ /* 0x040fe2000bfa6270 */
[----:B------:R-:W-:Y:S01]  /*0250*/  UISETP.NE.AND UP2, UPT, UR20, URZ, UPT ;  /* 0x0000003f1400728c */ /* 0x000fe2000bf45270 */
[----:B------:R-:W-:Y:S01]  /*0260*/  IABS R0, UR20 ;  /* 0x0000001400007c13 */ /* 0x000fe20008000000 */
[----:B------:R-:W-:Y:S01]  /*0270*/  UISETP.GT.AND UP3, UPT, UR23, 0x80, UPT ;  /* 0x000000801700788c */ /* 0x000fe2000bf64270 */
[----:B-1---5:R-:W-:Y:S01]  /*0280*/  IMAD.WIDE.U32 R46, R69, 0x2, R44 ;  /* 0x00000002452e7825 */ /* 0x022fe200078e002c */
[----:B------:R-:W-:Y:S01]  /*0290*/  UISETP.GT.AND UP1, UPT, UR23, 0x180, UPT ;  /* 0x000001801700788c */ /* 0x000fe2000bf24270 */
[----:B------:R-:W-:-:S02]  /*02a0*/  R2UR UR8, R0 ;  /* 0x00000000000872ca */ /* 0x000fc400000e0000 */
[----:B------:R-:W-:Y:S01]  /*02b0*/  IMAD.U32 R0, RZ, RZ, UR4 ;  /* 0x00000004ff007e24 */ /* 0x000fe2000f8e00ff */
[----:B------:R-:W-:Y:S01]  /*02c0*/  ULOP3.LUT UR4, UR4, UR20, URZ, 0x3c, !UPT ;  /* 0x0000001404047292 */ /* 0x000fe2000f8e3c3f */
[----:B------:R-:W-:Y:S02]  /*02d0*/  PLOP3.LUT P2, PT, PT, PT, UP3, 0x80, 0x0 ;  /* 0x000000000000781c */ /* 0x000fe40003f4f038 */
[--C-:B------:R-:W-:Y:S02]  /*02e0*/  SHF.R.U32.HI R59, RZ, 0x2, R57.reuse ;  /* 0x00000002ff3b7819 */ /* 0x100fe40000011639 */
[----:B------:R-:W-:Y:S02]  /*02f0*/  IABS R0, R0 ;  /* 0x0000000000007213 */ /* 0x000fe40000000000 */
[----:B------:R-:W-:Y:S02]  /*0300*/  SGXT.U32 R22, R22, 0x1 ;  /* 0x000000011616781a */ /* 0x000fe40000000000 */
[----:B------:R-:W-:Y:S01]  /*0310*/  R2UR UR5, R0 ;  /* 0x00000000000572ca */ /* 0x000fe200000e0000 */
[----:B------:R-:W1:Y:S01]  /*0320*/  I2F.RP R4, UR8 ;  /* 0x0000000800047d06 */ /* 0x000e620008209400 */
[----:B------:R-:W-:-:S02]  /*0330*/  SHF.R.U32.HI R0, RZ, 0x4, R57 ;  /* 0x00000004ff007819 */ /* 0x000fc40000011639 */
[----:B------:R-:W-:Y:S02]  /*0340*/  SGXT.U32 R20, R20, 0x1 ;  /* 0x000000011414781a */ /* 0x000fe40000000000 */
[----:B------:R-:W-:-:S04]  /*0350*/  SGXT.U32 R0, R0, 0x2 ;  /* 0x000000020000781a */ /* 0x000fc80000000000 */
[C---:B------:R-:W-:Y:S01]  /*0360*/  LOP3.LUT R66, R0.reuse, 0x8, RZ, 0xfc, !PT ;  /* 0x0000000800427812 */ /* 0x040fe200078efcff */
[C---:B------:R-:W-:Y:S01]  /*0370*/  IMAD.SHL.U32 R68, R0.reuse, 0x80, RZ ;  /* 0x0000008000447824 */ /* 0x040fe200078e00ff */
[C---:B------:R-:W-:Y:S02]  /*0380*/  LOP3.LUT R64, R0.reuse, 0x10, RZ, 0xfc, !PT ;  /* 0x0000001000407812 */ /* 0x040fe400078efcff */
[----:B------:R-:W-:Y:S01]  /*0390*/  LOP3.LUT R62, R0, 0x18, RZ, 0xfc, !PT ;  /* 0x00000018003e7812 */ /* 0x000fe200078efcff */
[----:B------:R-:W-:Y:S01]  /*03a0*/  IMAD.SHL.U32 R66, R66, 0x80, RZ ;  /* 0x0000008042427824 */ /* 0x000fe200078e00ff */
[----:B-1----:R-:W1:Y:S01]  /*03b0*/  MUFU.RCP R3, R4 ;  /* 0x0000000400037308 */ /* 0x002e620000001000 */
[----:B------:R-:W-:Y:S01]  /*03c0*/  IMAD.SHL.U32 R64, R64, 0x80, RZ ;  /* 0x0000008040407824 */ /* 0x000fe200078e00ff */
[----:B------:R-:W-:Y:S01]  /*03d0*/  LOP3.LUT R65, R0, 0xc, RZ, 0xfc, !PT ;  /* 0x0000000c00417812 */ /* 0x000fe200078efcff */
[----:B------:R-:W-:Y:S01]  /*03e0*/  IMAD.SHL.U32 R62, R62, 0x80, RZ ;  /* 0x000000803e3e7824 */ /* 0x000fe200078e00ff */
[----:B------:R-:W-:-:S02]  /*03f0*/  LOP3.LUT R63, R0, 0x14, RZ, 0xfc, !PT ;  /* 0x00000014003f7812 */ /* 0x000fc400078efcff */
[C---:B------:R-:W-:Y:S01]  /*0400*/  LOP3.LUT R61, R0.reuse, 0x1c, RZ, 0xfc, !PT ;  /* 0x0000001c003d7812 */ /* 0x040fe200078efcff */
[----:B------:R-:W-:Y:S01]  /*0410*/  IMAD.SHL.U32 R65, R65, 0x80, RZ ;  /* 0x0000008041417824 */ /* 0x000fe200078e00ff */
[----:B------:R-:W-:Y:S01]  /*0420*/  LOP3.LUT R67, R0, 0x4, RZ, 0xfc, !PT ;  /* 0x0000000400437812 */ /* 0x000fe200078efcff */
[----:B------:R-:W-:Y:S02]  /*0430*/  IMAD.SHL.U32 R63, R63, 0x80, RZ ;  /* 0x000000803f3f7824 */ /* 0x000fe400078e00ff */
[----:B------:R-:W-:Y:S02]  /*0440*/  IMAD.SHL.U32 R61, R61, 0x80, RZ ;  /* 0x000000803d3d7824 */ /* 0x000fe400078e00ff */
[----:B------:R-:W-:Y:S02]  /*0450*/  IMAD.SHL.U32 R67, R67, 0x80, RZ ;  /* 0x0000008043437824 */ /* 0x000fe400078e00ff */
[----:B-1----:R-:W-:Y:S01]  /*0460*/  VIADD R3, R3, 0xffffffe ;  /* 0x0ffffffe03037836 */ /* 0x002fe20000000000 */
[----:B------:R-:W-:-:S03]  /*0470*/  SEL R4, RZ, 0x10, P5 ;  /* 0x00000010ff047807 */ /* 0x000fc60002800000 */
[----:B------:R-:W1:Y:S01]  /*0480*/  F2I.FTZ.U32.TRUNC.NTZ R2, R3 ;  /* 0x0000000300027305 */ /* 0x000e62000021f000 */
[----:B------:R-:W-:-:S04]  /*0490*/  SEL R4, R4, RZ, P2 ;  /* 0x000000ff04047207 */ /* 0x000fc80001000000 */
[----:B------:R-:W-:Y:S02]  /*04a0*/  ISETP.NE.U32.AND P2, PT, R4, RZ, PT ;  /* 0x000000ff0400720c */ /* 0x000fe40003f45070 */
[----:B-1----:R-:W-:Y:S02]  /*04b0*/  R2UR UR13, R2 ;  /* 0x00000000020d72ca */ /* 0x002fe400000e0000 */
[----:B------:R-:W-:Y:S02]  /*04c0*/  IABS R2, UR20 ;  /* 0x0000001400027c13 */ /* 0x000fe40008000000 */
[----:B------:R-:W-:-:S03]  /*04d0*/  SHF.R.U32.HI R3, RZ, 0x3, R9 ;  /* 0x00000003ff037819 */ /* 0x000fc60000011609 */
[----:B------:R-:W-:Y:S01]  /*04e0*/  IMAD.MOV R2, RZ, RZ, -R2 ;  /* 0x000000ffff027224 */ /* 0x000fe200078e0a02 */
[----:B------:R-:W-:-:S04]  /*04f0*/  SGXT.U32 R3, R3, 0x4 ;  /* 0x000000040303781a */ /* 0x000fc80000000000 */
[----:B------:R-:W-:Y:S01]  /*0500*/  R2UR UR7, R2 ;  /* 0x00000000020772ca */ /* 0x000fe200000e0000 */
[----:B------:R-:W-:Y:S01]  /*0510*/  UIADD3 UR12, URZ, -UR13, URZ ;  /* 0x8000000d3f0c7290 */ /* 0x000fe2000fffe03f */
[----:B------:R-:W-:Y:S02]  /*0520*/  LOP3.LUT R5, R3, R0, RZ, 0x3c, !PT ;  /* 0x0000000003057212 */ /* 0x000fe400078e3cff */
[----:B------:R-:W-:Y:S01]  /*0530*/  LOP3.LUT R2, R3, 0x4, R0, 0x1e, !PT ;  /* 0x0000000403027812 */ /* 0x000fe200078e1e00 */
[----:B------:R-:W-:Y:S01]  /*0540*/  UIMAD UR14, UR12, UR8, URZ ;  /* 0x000000080c0e72a4 */ /* 0x000fe2000f8e023f */
[----:B------:R-:W-:Y:S01]  /*0550*/  SEL R3, RZ, 0x10, P4 ;  /* 0x00000010ff037807 */ /* 0x000fe20002000000 */
[----:B------:R-:W-:Y:S01]  /*0560*/  IMAD.SHL.U32 R5, R5, 0x8, RZ ;  /* 0x0000000805057824 */ /* 0x000fe200078e00ff */
[----:B------:R-:W-:Y:S01]  /*0570*/  UMOV UR12, URZ ;  /* 0x0000003f000c7c82 */ /* 0x000fe20008000000 */
[----:B------:R-:W-:Y:S01]  /*0580*/  IMAD.SHL.U32 R2, R2, 0x8, RZ ;  /* 0x0000000802027824 */ /* 0x000fe200078e00ff */
[----:B------:R-:W-:Y:S01]  /*0590*/  UIMAD.WIDE.U32 UR14, UR13, UR14, UR12 ;  /* 0x0000000e0d0e72a5 */ /* 0x000fe2000f8e000c */
[----:B------:R-:W-:-:S02]  /*05a0*/  SEL R3, R3, RZ, P1 ;  /* 0x000000ff03037207 */ /* 0x000fc40000800000 */
[C---:B------:R-:W-:Y:S02]  /*05b0*/  LOP3.LUT R66, R5.reuse, R66, RZ, 0xfc, !PT ;  /* 0x0000004205427212 */ /* 0x040fe400078efcff */
[C---:B------:R-:W-:Y:S02]  /*05c0*/  LOP3.LUT R64, R5.reuse, R64, RZ, 0xfc, !PT ;  /* 0x0000004005407212 */ /* 0x040fe400078efcff */
[----:B------:R-:W-:Y:S01]  /*05d0*/  UMOV UR21, UR15 ;  /* 0x0000000f00157c82 */ /* 0x000fe20008000000 */
[C---:B------:R-:W-:Y:S01]  /*05e0*/  LOP3.LUT R68, R5.reuse, R68, RZ, 0xfc, !PT ;  /* 0x0000004405447212 */ /* 0x040fe200078efcff */
[----:B------:R-:W-:Y:S01]  /*05f0*/  UIMAD.WIDE.U32 UR12, UR21, UR5, URZ ;  /* 0x00000005150c72a5 */ /* 0x000fe2000f8e003f */
[----:B------:R-:W-:Y:S01]  /*0600*/  LOP3.LUT R62, R5, R62, RZ, 0xfc, !PT ;  /* 0x0000003e053e7212 */ /* 0x000fe200078efcff */
[----:B------:R-:W-:Y:S01]  /*0610*/  IMAD.SHL.U32 R66, R66, 0x2, RZ ;  /* 0x0000000242427824 */ /* 0x000fe200078e00ff */
[----:B------:R-:W-:Y:S01]  /*0620*/  SEL R5, RZ, 0x10, P0 ;  /* 0x00000010ff057807 */ /* 0x000fe20000000000 */
[----:B------:R-:W-:Y:S01]  /*0630*/  UIMAD UR5, UR13, UR7, UR5 ;  /* 0x000000070d0572a4 */ /* 0x000fe2000f8e0205 */
[----:B------:R-:W-:Y:S01]  /*0640*/  LOP3.LUT R65, R2, R65, RZ, 0xfc, !PT ;  /* 0x0000004102417212 */ /* 0x000fe200078efcff */
[----:B------:R-:W-:Y:S01]  /*0650*/  IMAD.SHL.U32 R68, R68, 0x2, RZ ;  /* 0x0000000244447824 */ /* 0x000fe200078e00ff */
[----:B------:R-:W-:Y:S01]  /*0660*/  SEL R5, R5, RZ, P6 ;  /* 0x000000ff05057207 */ /* 0x000fe20003000000 */
[----:B------:R-:W-:Y:S01]  /*0670*/  UISETP.GT.U32.AND UP0, UPT, UR8, UR5, UPT ;  /* 0x000000050800728c */ /* 0x000fe2000bf04070 */
[C---:B------:R-:W-:Y:S01]  /*0680*/  LOP3.LUT R63, R2.reuse, R63, RZ, 0xfc, !PT ;  /* 0x0000003f023f7212 */ /* 0x040fe200078efcff */
[----:B------:R-:W-:Y:S01]  /*0690*/  IMAD.SHL.U32 R65, R65, 0x2, RZ ;  /* 0x0000000241417824 */ /* 0x000fe200078e00ff */
[----:B------:R-:W-:Y:S01]  /*06a0*/  LOP3.LUT R67, R2, R67, RZ, 0xfc, !PT ;  /* 0x0000004302437212 */ /* 0x000fe200078efcff */
[----:B------:R-:W-:Y:S01]  /*06b0*/  IMAD.SHL.U32 R64, R64, 0x2, RZ ;  /* 0x0000000240407824 */ /* 0x000fe200078e00ff */
[----:B------:R-:W-:Y:S01]  /*06c0*/  LOP3.LUT R61, R2, R61, RZ, 0xfc, !PT ;  /* 0x0000003d023d7212 */ /* 0x000fe200078efcff */
[----:B------:R-:W-:Y:S01]  /*06d0*/  IMAD.SHL.U32 R63, R63, 0x2, RZ ;  /* 0x000000023f3f7824 */ /* 0x000fe200078e00ff */
[----:B------:R-:W-:Y:S01]  /*06e0*/  SEL R2, RZ, 0x10, P3 ;  /* 0x00000010ff027807 */ /* 0x000fe20001800000 */
[----:B------:R-:W-:Y:S01]  /*06f0*/  IMAD.SHL.U32 R67, R67, 0x2, RZ ;  /* 0x0000000243437824 */ /* 0x000fe200078e00ff */
[----:B------:R-:W-:Y:S01]  /*0700*/  ISETP.NE.U32.AND P1, PT, R3, RZ, PT ;  /* 0x000000ff0300720c */ /* 0x000fe20003f25070 */
[----:B------:R-:W-:Y:S01]  /*0710*/  IMAD.SHL.U32 R62, R62, 0x2, RZ ;  /* 0x000000023e3e7824 */ /* 0x000fe200078e00ff */
[----:B------:R-:W-:Y:S01]  /*0720*/  @!UP0 UIADD3 UR5, UR5, -UR8, URZ ;  /* 0x8000000805058290 */ /* 0x000fe2000fffe03f */
[----:B------:R-:W-:Y:S01]  /*0730*/  ISETP.NE.U32.AND P3, PT, R5, RZ, PT ;  /* 0x000000ff0500720c */ /* 0x000fe20003f65070 */
[----:B------:R-:W-:Y:S01]  /*0740*/  @!UP0 UIADD3 UR13, UR13, 0x1, URZ ;  /* 0x000000010d0d8890 */ /* 0x000fe2000fffe03f */
[----:B------:R-:W-:Y:S01]  /*0750*/  PLOP3.LUT P0, PT, PT, PT, UP1, 0x80, 0x0 ;  /* 0x000000000000781c */ /* 0x000fe20003f0f018 */
[----:B------:R-:W-:Y:S01]  /*0760*/  UISETP.GE.U32.AND UP4, UPT, UR5, UR8, UPT ;  /* 0x000000080500728c */ /* 0x000fe2000bf86070 */
[----:B------:R-:W-:Y:S01]  /*0770*/  IMAD.SHL.U32 R61, R61, 0x2, RZ ;  /* 0x000000023d3d7824 */ /* 0x000fe200078e00ff */
[----:B------:R-:W-:Y:S01]  /*0780*/  UISETP.GE.AND UP0, UPT, UR4, URZ, UPT ;  /* 0x0000003f0400728c */ /* 0x000fe2000bf06270 */
[----:B------:R-:W-:-:S02]  /*0790*/  SEL R2, R2, RZ, P0 ;  /* 0x000000ff02027207 */ /* 0x000fc40000000000 */
[----:B------:R-:W-:Y:S02]  /*07a0*/  UMOV UR4, 0x400 ;  /* 0x0000040000047882 */ /* 0x000fe40000000000 */
[----:B----4-:R-:W-:Y:S01]  /*07b0*/  UPRMT UR18, UR18, 0x654, UR4 ;  /* 0x0000065412127896 */ /* 0x010fe20008000004 */
[----:B------:R-:W-:-:S03]  /*07c0*/  ISETP.NE.U32.AND P0, PT, R2, RZ, PT ;  /* 0x000000ff0200720c */ /* 0x000fc60003f05070 */
[----:B------:R-:W-:Y:S02]  /*07d0*/  @UP4 UIADD3 UR13, UR13, 0x1, URZ ;  /* 0x000000010d0d4890 */ /* 0x000fe4000fffe03f */
[----:B------:R-:W-:Y:S02]  /*07e0*/  VIADD R8, R68, UR18 ;  /* 0x0000001244087c36 */ /* 0x000fe40008000000 */
[----:B------:R-:W-:Y:S01]  /*07f0*/  @!UP0 UIADD3 UR13, -UR13, URZ, URZ ;  /* 0x0000003f0d0d8290 */ /* 0x000fe2000fffe13f */
[----:B------:R-:W-:Y:S01]  /*0800*/  VIADD R6, R66, UR18 ;  /* 0x0000001242067c36 */ /* 0x000fe20008000000 */
[----:B------:R-:W-:Y:S01]  /*0810*/  UISETP.GE.AND UP0, UPT, UR23, 0x1, UPT ;  /* 0x000000011700788c */ /* 0x000fe2000bf06270 */
[----:B------:R-:W-:Y:S01]  /*0820*/  @!PT LDS RZ, [RZ] ;  /* 0x00000000fffff984 */ /* 0x000fe20000000800 */
[----:B------:R-:W-:Y:S01]  /*0830*/  @!PT LDS RZ, [RZ] ;  /* 0x00000000fffff984 */ /* 0x000fe20000000800 */
[----:B------:R-:W-:Y:S01]  /*0840*/  @!PT LDS RZ, [RZ] ;  /* 0x00000000fffff984 */ /* 0x000fe20000000800 */
[----:B------:R-:W-:Y:S01]  /*0850*/  LDGSTS.E.BYPASS.LTC128B.128 [R8], desc[UR24][R46.64], P3 ;  /* 0x000000002e087fae */ /* 0x000fe20009901d58 */
[----:B------:R-:W-:Y:S01]  /*0860*/  USEL UR6, UR19, UR13, !UP2 ;  /* 0x0000000d13067287 */ /* 0x000fe2000d000000 */
[----:B------:R-:W-:Y:S02]  /*0870*/  VIADD R4, R64, UR18 ;  /* 0x0000001240047c36 */ /* 0x000fe40008000000 */
[----:B------:R-:W-:Y:S01]  /*0880*/  VIADD R2, R62, UR18 ;  /* 0x000000123e027c36 */ /* 0x000fe20008000000 */
[----:B------:R-:W-:-:S06]  /*0890*/  USHF.L.U32 UR6, UR6, 0x5, URZ ;  /* 0x0000000506067899 */ /* 0x000fcc000800063f */
[----:B------:R-:W-:Y:S01]  /*08a0*/  IMAD.U32 R15, RZ, RZ, UR6 ;  /* 0x00000006ff0f7e24 */ /* 0x000fe2000f8e00ff */
[----:B------:R-:W-:Y:S01]  /*08b0*/  LOP3.LUT R19, R0, UR6, RZ, 0xfc, !PT ;  /* 0x0000000600137c12 */ /* 0x000fe2000f8efcff */
[----:B------:R-:W-:Y:S02]  /*08c0*/  IMAD.U32 R17, RZ, RZ, UR6 ;  /* 0x00000006ff117e24 */ /* 0x000fe4000f8e00ff */
[----:B------:R-:W-:Y:S01]  /*08d0*/  IMAD.U32 R3, RZ, RZ, UR6 ;  /* 0x00000006ff037e24 */ /* 0x000fe2000f8e00ff */
[----:B------:R-:W-:Y:S01]  /*08e0*/  LOP3.LUT R15, R15, 0x18, R0, 0xfe, !PT ;  /* 0x000000180f0f7812 */ /* 0x000fe200078efe00 */
[----:B------:R-:W-:Y:S01]  /*08f0*/  IMAD.U32 R5, RZ, RZ, UR6 ;  /* 0x00000006ff057e24 */ /* 0x000fe2000f8e00ff */
[----:B------:R-:W-:Y:S01]  /*0900*/  LOP3.LUT R17, R17, 0x1c, R0, 0xfe, !PT ;  /* 0x0000001c11117812 */ /* 0x000fe200078efe00 */
[----:B------:R-:W-:Y:S01]  /*0910*/  IMAD.U32 R7, RZ, RZ, UR6 ;  /* 0x00000006ff077e24 */ /* 0x000fe2000f8e00ff */
[----:B------:R-:W-:Y:S01]  /*0920*/  LOP3.LUT R3, R3, 0x4, R0, 0xfe, !PT ;  /* 0x0000000403037812 */ /* 0x000fe200078efe00 */
[----:B------:R-:W-:Y:S01]  /*0930*/  IMAD.HI R21, R15, 0x2aaaaaab, RZ ;  /* 0x2aaaaaab0f157827 */ /* 0x000fe200078e02ff */
[----:B------:R-:W-:-:S02]  /*0940*/  LOP3.LUT R5, R5, 0x8, R0, 0xfe, !PT ;  /* 0x0000000805057812 */ /* 0x000fc400078efe00 */
[----:B------:R-:W-:Y:S01]  /*0950*/  LOP3.LUT R7, R7, 0xc, R0, 0xfe, !PT ;  /* 0x0000000c07077812 */ /* 0x000fe200078efe00 */
[----:B------:R-:W-:Y:S01]  /*0960*/  IMAD.HI R23, R17, 0x2aaaaaab, RZ ;  /* 0x2aaaaaab11177827 */ /* 0x000fe200078e02ff */
[----:B------:R-:W-:-:S03]  /*0970*/  SHF.R.U32.HI R26, RZ, 0x1f, R21 ;  /* 0x0000001fff1a7819 */ /* 0x000fc60000011615 */
[----:B------:R-:W-:Y:S01]  /*0980*/  IMAD.HI R25, R19, 0x2aaaaaab, RZ ;  /* 0x2aaaaaab13197827 */ /* 0x000fe200078e02ff */
[----:B------:R-:W-:Y:S02]  /*0990*/  SHF.R.U32.HI R24, RZ, 0x1f, R23 ;  /* 0x0000001fff187819 */ /* 0x000fe40000011617 */
[----:B------:R-:W-:Y:S01]  /*09a0*/  LEA.HI R26, R21, R26, RZ, 0x17 ;  /* 0x0000001a151a7211 */ /* 0x000fe200078fb8ff */
[----:B------:R-:W-:Y:S01]  /*09b0*/  IMAD.U32 R11, RZ, RZ, UR6 ;  /* 0x00000006ff0b7e24 */ /* 0x000fe2000f8e00ff */
[----:B------:R-:W-:Y:S01]  /*09c0*/  SHF.R.U32.HI R38, RZ, 0x1f, R25 ;  /* 0x0000001fff267819 */ /* 0x000fe20000011619 */
[----:B------:R-:W-:Y:S01]  /*09d0*/  IMAD.U32 R13, RZ, RZ, UR6 ;  /* 0x00000006ff0d7e24 */ /* 0x000fe2000f8e00ff */
[----:B------:R-:W-:Y:S01]  /*09e0*/  LEA.HI R24, R23, R24, RZ, 0x17 ;  /* 0x0000001817187211 */ /* 0x000fe200078fb8ff */
[----:B------:R-:W-:Y:S01]  /*09f0*/  IMAD.HI R21, R3, 0x2aaaaaab, RZ ;  /* 0x2aaaaaab03157827 */ /* 0x000fe200078e02ff */
[----:B------:R-:W-:Y:S02]  /*0a00*/  LOP3.LUT R11, R11, 0x10, R0, 0xfe, !PT ;  /* 0x000000100b0b7812 */ /* 0x000fe400078efe00 */
[----:B------:R-:W-:Y:S01]  /*0a10*/  LOP3.LUT R13, R13, 0x14, R0, 0xfe, !PT ;  /* 0x000000140d0d7812 */ /* 0x000fe200078efe00 */
[----:B------:R-:W-:Y:S01]  /*0a20*/  IMAD.HI R23, R5, 0x2aaaaaab, RZ ;  /* 0x2aaaaaab05177827 */ /* 0x000fe200078e02ff */
[----:B------:R-:W-:-:S02]  /*0a30*/  LEA.HI R38, R25, R38, RZ, 0x17 ;  /* 0x0000002619267211 */ /* 0x000fc400078fb8ff */
[----:B------:R-:W-:Y:S01]  /*0a40*/  SHF.R.U32.HI R36, RZ, 0x1f, R21 ;  /* 0x0000001fff247819 */ /* 0x000fe20000011615 */
[----:B------:R-:W-:Y:S01]  /*0a50*/  IMAD.HI R25, R7, 0x2aaaaaab, RZ ;  /* 0x2aaaaaab07197827 */ /* 0x000fe200078e02ff */
[----:B------:R-:W-:Y:S02]  /*0a60*/  SHF.R.U32.HI R34, RZ, 0x1f, R23 ;  /* 0x0000001fff227819 */ /* 0x000fe40000011617 */
[----:B------:R-:W-:Y:S01]  /*0a70*/  LEA.HI R36, R21, R36, RZ, 0x17 ;  /* 0x0000002415247211 */ /* 0x000fe200078fb8ff */
[----:B------:R-:W-:Y:S01]  /*0a80*/  IMAD.HI R27, R11, 0x2aaaaaab, RZ ;  /* 0x2aaaaaab0b1b7827 */ /* 0x000fe200078e02ff */
[----:B------:R-:W-:Y:S02]  /*0a90*/  SHF.R.U32.HI R32, RZ, 0x1f, R25 ;  /* 0x0000001fff207819 */ /* 0x000fe40000011619 */
[----:B------:R-:W-:Y:S01]  /*0aa0*/  LEA.HI R34, R23, R34, RZ, 0x17 ;  /* 0x0000002217227211 */ /* 0x000fe200078fb8ff */
[----:B------:R-:W-:Y:S01]  /*0ab0*/  IMAD.HI R29, R13, 0x2aaaaaab, RZ ;  /* 0x2aaaaaab0d1d7827 */ /* 0x000fe200078e02ff */
[----:B------:R-:W-:-:S02]  /*0ac0*/  SHF.R.U32.HI R30, RZ, 0x1f, R27 ;  /* 0x0000001fff1e7819 */ /* 0x000fc4000001161b */
[----:B------:R-:W-:Y:S01]  /*0ad0*/  LEA.HI R32, R25, R32, RZ, 0x17 ;  /* 0x0000002019207211 */ /* 0x000fe200078fb8ff */
[----:B------:R-:W-:Y:S01]  /*0ae0*/  IMAD R38, R38, -0xc00, R19 ;  /* 0xfffff40026267824 */ /* 0x000fe200078e0213 */
[----:B------:R-:W-:Y:S01]  /*0af0*/  SHF.R.U32.HI R28, RZ, 0x1f, R29 ;  /* 0x0000001fff1c7819 */ /* 0x000fe2000001161d */
[----:B------:R-:W-:Y:S01]  /*0b00*/  IMAD R36, R36, -0xc00, R3 ;  /* 0xfffff40024247824 */ /* 0x000fe200078e0203 */
[----:B------:R-:W-:Y:S01]  /*0b10*/  LEA.HI R30, R27, R30, RZ, 0x17 ;  /* 0x0000001e1b1e7211 */ /* 0x000fe200078fb8ff */
[----:B------:R-:W-:Y:S01]  /*0b20*/  IMAD R34, R34, -0xc00, R5 ;  /* 0xfffff40022227824 */ /* 0x000fe200078e0205 */
[----:B------:R-:W-:Y:S01]  /*0b30*/  LEA.HI R28, R29, R28, RZ, 0x17 ;  /* 0x0000001c1d1c7211 */ /* 0x000fe200078fb8ff */
[----:B------:R-:W-:Y:S02]  /*0b40*/  IMAD R32, R32, -0xc00, R7 ;  /* 0xfffff40020207824 */ /* 0x000fe400078e0207 */
[----:B------:R-:W-:Y:S02]  /*0b50*/  IMAD R30, R30, -0xc00, R11 ;  /* 0xfffff4001e1e7824 */ /* 0x000fe400078e020b */
[----:B------:R-:W-:-:S02]  /*0b60*/  IMAD.SHL.U32 R38, R38, 0x100, RZ ;  /* 0x0000010026267824 */ /* 0x000fc400078e00ff */
[----:B------:R-:W-:Y:S02]  /*0b70*/  IMAD R28, R28, -0xc00, R13 ;  /* 0xfffff4001c1c7824 */ /* 0x000fe400078e020d */
[----:B------:R-:W-:Y:S01]  /*0b80*/  IMAD.SHL.U32 R36, R36, 0x100, RZ ;  /* 0x0000010024247824 */ /* 0x000fe200078e00ff */
[----:B------:R-:W-:Y:S01]  /*0b90*/  LOP3.LUT R43, R38, 0x78, R9, 0xf8, !PT ;  /* 0x00000078262b7812 */ /* 0x000fe200078ef809 */
[----:B------:R-:W-:Y:S02]  /*0ba0*/  IMAD R26, R26, -0xc00, R15 ;  /* 0xfffff4001a1a7824 */ /* 0x000fe400078e020f */
[----:B------:R-:W-:Y:S01]  /*0bb0*/  IMAD.SHL.U32 R34, R34, 0x100, RZ ;  /* 0x0000010022227824 */ /* 0x000fe200078e00ff */
[----:B------:R-:W-:Y:S01]  /*0bc0*/  LOP3.LUT R21, R36, 0x78, R9, 0xf8, !PT ;  /* 0x0000007824157812 */ /* 0x000fe200078ef809 */
[----:B------:R-:W-:Y:S02]  /*0bd0*/  IMAD R24, R24, -0xc00, R17 ;  /* 0xfffff40018187824 */ /* 0x000fe400078e0211 */
[----:B------:R-:W-:Y:S01]  /*0be0*/  IMAD.SHL.U32 R32, R32, 0x100, RZ ;  /* 0x0000010020207824 */ /* 0x000fe200078e00ff */
[----:B------:R-:W-:Y:S01]  /*0bf0*/  LOP3.LUT R19, R34, 0x78, R9, 0xf8, !PT ;  /* 0x0000007822137812 */ /* 0x000fe200078ef809 */
[----:B------:R-:W-:-:S02]  /*0c00*/  IMAD.SHL.U32 R30, R30, 0x100, RZ ;  /* 0x000001001e1e7824 */ /* 0x000fc400078e00ff */
[----:B------:R-:W-:Y:S01]  /*0c10*/  IMAD.SHL.U32 R28, R28, 0x100, RZ ;  /* 0x000001001c1c7824 */ /* 0x000fe200078e00ff */
[----:B------:R-:W-:Y:S01]  /*0c20*/  LOP3.LUT R17, R32, 0x78, R9, 0xf8, !PT ;  /* 0x0000007820117812 */ /* 0x000fe200078ef809 */
[----:B------:R-:W-:Y:S01]  /*0c30*/  VIADD R7, R67, UR18 ;  /* 0x0000001243077c36 */ /* 0x000fe20008000000 */
[----:B------:R-:W-:Y:S01]  /*0c40*/  LOP3.LUT R15, R30, 0x78, R9, 0xf8, !PT ;  /* 0x000000781e0f7812 */ /* 0x000fe200078ef809 */
[----:B------:R-:W-:Y:S01]  /*0c50*/  IMAD.SHL.U32 R26, R26, 0x100, RZ ;  /* 0x000001001a1a7824 */ /* 0x000fe200078e00ff */
[----:B------:R-:W-:Y:S01]  /*0c60*/  LOP3.LUT R13, R28, 0x78, R9, 0xf8, !PT ;  /* 0x000000781c0d7812 */ /* 0x000fe200078ef809 */
[----:B------:R-:W-:Y:S01]  /*0c70*/  IMAD.SHL.U32 R24, R24, 0x100, RZ ;  /* 0x0000010018187824 */ /* 0x000fe200078e00ff */
[----:B------:R-:W-:Y:S01]  /*0c80*/  LDGSTS.E.BYPASS.LTC128B.128 [R7], desc[UR24][R46.64], P3 ;  /* 0x000000002e077fae */ /* 0x000fe20009901d58 */
[----:B------:R-:W-:Y:S01]  /*0c90*/  VIADD R5, R65, UR18 ;  /* 0x0000001241057c36 */ /* 0x000fe20008000000 */
[----:B------:R-:W-:Y:S01]  /*0ca0*/  LOP3.LUT R11, R26, 0x78, R9, 0xf8, !PT ;  /* 0x000000781a0b7812 */ /* 0x000fe200078ef809 */
[----:B--2---:R-:W-:Y:S01]  /*0cb0*/  IMAD.WIDE R42, R43, 0x2, R40 ;  /* 0x000000022b2a7825 */ /* 0x004fe200078e0228 */
[----:B------:R-:W-:Y:S01]  /*0cc0*/  LDGSTS.E.BYPASS.LTC128B.128 [R6], desc[UR24][R46.64], P3 ;  /* 0x000000002e067fae */ /* 0x000fe20009901d58 */
[----:B------:R-:W-:-:S02]  /*0cd0*/  LOP3.LUT R9, R24, 0x78, R9, 0xf8, !PT ;  /* 0x0000007818097812 */ /* 0x000fc400078ef809 */
[--C-:B------:R-:W-:Y:S01]  /*0ce0*/  IMAD.WIDE R48, R21, 0x2, R40.reuse ;  /* 0x0000000215307825 */ /* 0x100fe200078e0228 */
[----:B------:R-:W-:Y:S03]  /*0cf0*/  LDGSTS.E.BYPASS.LTC128B.128 [R5], desc[UR24][R46.64], P3 ;  /* 0x000000002e057fae */ /* 0x000fe60009901d58 */
[--C-:B------:R-:W-:Y:S01]  /*0d00*/  IMAD.WIDE R18, R19, 0x2, R40.reuse ;  /* 0x0000000213127825 */ /* 0x100fe200078e0228 */
[----:B------:R-:W0:Y:S03]  /*0d10*/  LDGDEPBAR ;  /* 0x00000000000079af */ /* 0x000e260000000000 */
[--C-:B------:R-:W-:Y:S01]  /*0d20*/  IMAD.WIDE R16, R17, 0x2, R40.reuse ;  /* 0x0000000211107825 */ /* 0x100fe200078e0228 */
[----:B------:R-:W-:Y:S03]  /*0d30*/  LDGSTS.E.BYPASS.LTC128B.128 [R8+0x4000], desc[UR24][R42.64], P3 ;  /* 0x040000002a087fae */ /* 0x000fe60009901d58 */
[--C-:B------:R-:W-:Y:S01]  /*0d40*/  IMAD.WIDE R14, R15, 0x2, R40.reuse ;  /* 0x000000020f0e7825 */ /* 0x100fe200078e0228 */
[----:B------:R-:W-:Y:S03]  /*0d50*/  LDGSTS.E.BYPASS.LTC128B.128 [R7+0x4000], desc[UR24][R48.64], P3 ;  /* 0x0400000030077fae */ /* 0x000fe60009901d58 */
[----:B------:R-:W-:Y:S01]  /*0d60*/  VIADD R3, R63, UR18 ;  /* 0x000000123f037c36 */ /* 0x000fe20008000000 */
[----:B------:R-:W-:Y:S01]  /*0d70*/  LDGSTS.E.BYPASS.LTC128B.128 [R6+0x4000], desc[UR24][R18.64], P3 ;  /* 0x0400000012067fae */ /* 0x000fe20009901d58 */
[----:B------:R-:W-:-:S03]  /*0d80*/  IMAD.WIDE R12, R13, 0x2, R40 ;  /* 0x000000020d0c7825 */ /* 0x000fc600078e0228 */
[----:B------:R-:W-:Y:S01]  /*0d90*/  LDGSTS.E.BYPASS.LTC128B.128 [R5+0x4000], desc[UR24][R16.64], P3 ;  /* 0x0400000010057fae */ /* 0x000fe20009901d58 */
[----:B------:R-:W-:-:S03]  /*0da0*/  IMAD.WIDE R10, R11, 0x2, R40 ;  /* 0x000000020b0a7825 */ /* 0x000fc600078e0228 */
[----:B------:R-:W-:Y:S01]  /*0db0*/  LDGSTS.E.BYPASS.LTC128B.128 [R4+0x4000], desc[UR24][R14.64], P3 ;  /* 0x040000000e047fae */ /* 0x000fe20009901d58 */
[----:B------:R-:W-:Y:S02]  /*0dc0*/  VIADD R0, R61, UR18 ;  /* 0x000000123d007c36 */ /* 0x000fe40008000000 */
[----:B------:R-:W-:Y:S01]  /*0dd0*/  IMAD.WIDE R50, R9, 0x2, R40 ;  /* 0x0000000209327825 */ /* 0x000fe200078e0228 */
[----:B------:R-:W-:Y:S04]  /*0de0*/  LDGSTS.E.BYPASS.LTC128B.128 [R3+0x4000], desc[UR24][R12.64], P3 ;  /* 0x040000000c037fae */ /* 0x000fe80009901d58 */
[----:B------:R-:W-:Y:S04]  /*0df0*/  LDGSTS.E.BYPASS.LTC128B.128 [R2+0x4000], desc[UR24][R10.64], P3 ;  /* 0x040000000a027fae */ /* 0x000fe80009901d58 */
[----:B------:R-:W-:Y:S04]  /*0e00*/  LDGSTS.E.BYPASS.LTC128B.128 [R0+0x4000], desc[UR24][R50.64], P3 ;  /* 0x0400000032007fae */ /* 0x000fe80009901d58 */
[----:B------:R-:W0:Y:S01]  /*0e10*/  LDGDEPBAR ;  /* 0x00000000000079af */ /* 0x000e220000000000 */
[----:B------:R-:W-:Y:S06]  /*0e20*/  BAR.SYNC.DEFER_BLOCKING 0x0 ;  /* 0x0000000000007b1d */ /* 0x000fec0000010000 */
[----:B------:R-:W-:Y:S01]  /*0e30*/  @!PT LDS RZ, [RZ] ;  /* 0x00000000fffff984 */ /* 0x000fe20000000800 */
[----:B------:R-:W-:Y:S01]  /*0e40*/  @!PT LDS RZ, [RZ] ;  /* 0x00000000fffff984 */ /* 0x000fe20000000800 */
[----:B------:R-:W-:Y:S01]  /*0e50*/  @!PT LDS RZ, [RZ] ;  /* 0x00000000fffff984 */ /* 0x000fe20000000800 */
[----:B------:R-:W-:Y:S04]  /*0e60*/  LDGSTS.E.BYPASS.LTC128B.128 [R8+0x1000], desc[UR24][R46.64+0x100], P2 ;  /* 0x010001002e087fae */ /* 0x000fe80009101d58 */
[----:B------:R-:W-:Y:S04]  /*0e70*/  LDGSTS.E.BYPASS.LTC128B.128 [R7+0x1000], desc[UR24][R46.64+0x100], P2 ;  /* 0x010001002e077fae */ /* 0x000fe80009101d58 */
[----:B------:R-:W-:Y:S04]  /*0e80*/  LDGSTS.E.BYPASS.LTC128B.128 [R6+0x1000], desc[UR24][R46.64+0x100], P2 ;  /* 0x010001002e067fae */ /* 0x000fe80009101d58 */
[----:B------:R-:W-:Y:S04]  /*0e90*/  LDGSTS.E.BYPASS.LTC128B.128 [R5+0x1000], desc[UR24][R46.64+0x100], P2 ;  /* 0x010001002e057fae */ /* 0x000fe80009101d58 */
[----:B------:R-:W0:Y:S04]  /*0ea0*/  LDGDEPBAR ;  /* 0x00000000000079af */ /* 0x000e280000000000 */
[----:B------:R-:W-:Y:S04]  /*0eb0*/  LDGSTS.E.BYPASS.LTC128B.128 [R8+0x6000], desc[UR24][R42.64+0x100], P2 ;  /* 0x060001002a087fae */ /* 0x000fe80009101d58 */
[----:B------:R-:W-:Y:S04]  /*0ec0*/  LDGSTS.E.BYPASS.LTC128B.128 [R7+0x6000], desc[UR24][R48.64+0x100], P2 ;  /* 0x0600010030077fae */ /* 0x000fe80009101d58 */
[----:B------:R-:W-:Y:S04]  /*0ed0*/  LDGSTS.E.BYPASS.LTC128B.128 [R6+0x6000], desc[UR24][R18.64+0x100], P2 ;  /* 0x0600010012067fae */ /* 0x000fe80009101d58 */
[----:B------:R-:W-:Y:S04]  /*0ee0*/  LDGSTS.E.BYPASS.LTC128B.128 [R5+0x6000], desc[UR24][R16.64+0x100], P2 ;  /* 0x0600010010057fae */ /* 0x000fe80009101d58 */
[----:B------:R-:W-:Y:S04]  /*0ef0*/  LDGSTS.E.BYPASS.LTC128B.128 [R4+0x6000], desc[UR24][R14.64+0x100], P2 ;  /* 0x060001000e047fae */ /* 0x000fe80009101d58 */
        /* <DEDUP_REMOVED lines=29> */
[----:B------:R1:W-:Y:S04]  /*10d0*/  LDGSTS.E.BYPASS.LTC128B.128 [R5+0x3000], desc[UR24][R46.64+0x300], P0 ;  /* 0x030003002e057fae */ /* 0x0003e80008101d58 */
[----:B------:R-:W0:Y:S04]  /*10e0*/  LDGDEPBAR ;  /* 0x00000000000079af */ /* 0x000e280000000000 */
[----:B------:R2:W-:Y:S04]  /*10f0*/  LDGSTS.E.BYPASS.LTC128B.128 [R8+0xa000], desc[UR24][R42.64+0x300], P0 ;  /* 0x0a0003002a087fae */ /* 0x0005e80008101d58 */
[----:B------:R-:W-:Y:S04]  /*1100*/  LDGSTS.E.BYPASS.LTC128B.128 [R7+0xa000], desc[UR24][R48.64+0x300], P0 ;  /* 0x0a00030030077fae */ /* 0x000fe80008101d58 */
[----:B------:R3:W-:Y:S04]  /*1110*/  LDGSTS.E.BYPASS.LTC128B.128 [R6+0xa000], desc[UR24][R18.64+0x300], P0 ;  /* 0x0a00030012067fae */ /* 0x0007e80008101d58 */
[----:B------:R4:W-:Y:S04]  /*1120*/  LDGSTS.E.BYPASS.LTC128B.128 [R5+0xa000], desc[UR24][R16.64+0x300], P0 ;  /* 0x0a00030010057fae */ /* 0x0009e80008101d58 */
[----:B------:R-:W-:Y:S01]  /*1130*/  LDGSTS.E.BYPASS.LTC128B.128 [R4+0xa000], desc[UR24][R14.64+0x300], P0 ;  /* 0x0a0003000e047fae */ /* 0x000fe20008101d58 */
[----:B-1----:R-:W-:-:S03]  /*1140*/  LOP3.LUT R46, R57, 0x17, RZ, 0xc0, !PT ;  /* 0x00000017392e7812 */ /* 0x002fc600078ec0ff */
[----:B------:R1:W-:Y:S04]  /*1150*/  LDGSTS.E.BYPASS.LTC128B.128 [R3+0xa000], desc[UR24][R12.64+0x300], P0 ;  /* 0x0a0003000c037fae */ /* 0x0003e80008101d58 */
[----:B------:R5:W-:Y:S01]  /*1160*/  LDGSTS.E.BYPASS.LTC128B.128 [R2+0xa000], desc[UR24][R10.64+0x300], P0 ;  /* 0x0a0003000a027fae */ /* 0x000be20008101d58 */
[----:B--2---:R-:W-:-:S03]  /*1170*/  LOP3.LUT R42, R57, 0xf, RZ, 0xc0, !PT ;  /* 0x0000000f392a7812 */ /* 0x004fc600078ec0ff */
[----:B------:R2:W-:Y:S01]  /*1180*/  LDGSTS.E.BYPASS.LTC128B.128 [R0+0xa000], desc[UR24][R50.64+0x300], P0 ;  /* 0x0a00030032007fae */ /* 0x0005e20008101d58 */
[----:B------:R-:W-:Y:S02]  /*1190*/  PLOP3.LUT P0, PT, PT, PT, UP0, 0x80, 0x0 ;  /* 0x000000000000781c */ /* 0x000fe40003f0f008 */
[----:B------:R-:W-:Y:S01]  /*11a0*/  CS2R R8, SRZ ;  /* 0x0000000000087805 */ /* 0x000fe2000001ff00 */
[----:B------:R-:W0:Y:S01]  /*11b0*/  LDGDEPBAR ;  /* 0x00000000000079af */ /* 0x000e220000000000 */
[----:B---3--:R-:W-:Y:S02]  /*11c0*/  LOP3.LUT R6, R46, 0x8, R59, 0xf8, !PT ;  /* 0x000000082e067812 */ /* 0x008fe400078ef83b */
[----:B----4-:R-:W-:-:S05]  /*11d0*/  LOP3.LUT R5, R22, 0x7, R57, 0x78, !PT ;  /* 0x0000000716057812 */ /* 0x010fca00078e7839 */
[----:B------:R-:W-:Y:S01]  /*11e0*/  IMAD.SHL.U32 R5, R5, 0x8, RZ ;  /* 0x0000000805057824 */ /* 0x000fe200078e00ff */
[----:B-1----:R-:W-:Y:S01]  /*11f0*/  LOP3.LUT R3, R20, 0x7, R57, 0x78, !PT ;  /* 0x0000000714037812 */ /* 0x002fe200078e7839 */
[----:B-----5:R-:W-:Y:S01]  /*1200*/  IMAD.SHL.U32 R2, R42, 0x80, RZ ;  /* 0x000000802a027824 */ /* 0x020fe200078e00ff */
[----:B------:R-:W-:-:S03]  /*1210*/  CS2R R10, SRZ ;  /* 0x00000000000a7805 */ /* 0x000fc6000001ff00 */
[----:B------:R-:W-:Y:S02]  /*1220*/  IMAD.SHL.U32 R3, R3, 0x8, RZ ;  /* 0x0000000803037824 */ /* 0x000fe400078e00ff */
[----:B--2---:R-:W-:Y:S01]  /*1230*/  IMAD.SHL.U32 R0, R6, 0x80, RZ ;  /* 0x0000008006007824 */ /* 0x004fe200078e00ff */
[----:B------:R-:W-:-:S04]  /*1240*/  DEPBAR.LE SB0, 0x6 ;  /* 0x000081800000791a */ /* 0x000fc80000000000 */
[----:B------:R-:W-:Y:S02]  /*1250*/  LOP3.LUT R60, R5, R2, RZ, 0xfc, !PT ;  /* 0x00000002053c7212 */ /* 0x000fe400078efcff */
[----:B------:R-:W-:Y:S02]  /*1260*/  CS2R R4, SRZ ;  /* 0x0000000000047805 */ /* 0x000fe4000001ff00 */
[----:B------:R-:W-:Y:S02]  /*1270*/  LOP3.LUT R58, R0, R3, RZ, 0xfc, !PT ;  /* 0x00000003003a7212 */ /* 0x000fe400078efcff */
[----:B------:R-:W-:Y:S01]  /*1280*/  CS2R R6, SRZ ;  /* 0x0000000000067805 */ /* 0x000fe2000001ff00 */
[----:B------:R-:W-:Y:S01]  /*1290*/  IMAD.SHL.U32 R60, R60, 0x2, RZ ;  /* 0x000000023c3c7824 */ /* 0x000fe200078e00ff */
[----:B------:R-:W-:Y:S01]  /*12a0*/  BAR.SYNC.DEFER_BLOCKING 0x0 ;  /* 0x0000000000007b1d */ /* 0x000fe20000010000 */
[----:B------:R-:W-:-:S05]  /*12b0*/  IMAD.SHL.U32 R58, R58, 0x2, RZ ;  /* 0x000000023a3a7824 */ /* 0x000fca00078e00ff */
[----:B------:R1:W2:Y:S04]  /*12c0*/  LDSM.16.M88.4 R12, [R60+UR18] ;  /* 0x000000123c0c783b */ /* 0x0002a80008000200 */
[----:B------:R1:W3:Y:S02]  /*12d0*/  LDSM.16.M88.4 R16, [R58+UR18+0x4000] ;  /* 0x004000123a10783b */ /* 0x0002e40008000200 */
[----:B-1----:R-:W-:Y:S05]  /*12e0*/  @!P0 BRA `(.L_x_0) ;  /* 0x0000000c00948947 */ /* 0x002fea0003800000 */
[----:B------:R-:W-:Y:S01]  /*12f0*/  IMAD.WIDE.U32 R42, R42, 0x10, R44 ;  /* 0x000000102a2a7825 */ /* 0x000fe200078e002c */
[----:B------:R-:W-:Y:S02]  /*1300*/  UIADD3 UR17, UR18, 0x4000, URZ ;  /* 0x0000400012117890 */ /* 0x000fe4000fffe03f */
[----:B------:R-:W-:Y:S01]  /*1310*/  UIADD3 UR16, UR23, -0x200, URZ ;  /* 0xfffffe0017107890 */ /* 0x000fe2000fffe03f */
[C---:B------:R-:W-:Y:S01]  /*1320*/  IMAD.IADD R29, R69.reuse, 0x1, R26 ;  /* 0x00000001451d7824 */ /* 0x040fe200078e021a */
[----:B------:R-:W-:Y:S01]  /*1330*/  IADD3 R56, P0, R42, 0x400, RZ ;  /* 0x000004002a387810 */ /* 0x000fe20007f1e0ff */
[C---:B------:R-:W-:Y:S01]  /*1340*/  IMAD.IADD R27, R69.reuse, 0x1, R28 ;  /* 0x00000001451b7824 */ /* 0x040fe200078e021c */
[----:B------:R-:W-:Y:S01]  /*1350*/  UMOV UR13, 0x3 ;  /* 0x00000003000d7882 */ /* 0x000fe20000000000 */
[C---:B------:R-:W-:Y:S01]  /*1360*/  IMAD.IADD R25, R69.reuse, 0x1, R30 ;  /* 0x0000000145197824 */ /* 0x040fe200078e021e */
[----:B------:R-:W-:Y:S01]  /*1370*/  UMOV UR12, URZ ;  /* 0x0000003f000c7c82 */ /* 0x000fe20008000000 */
[----:B------:R-:W-:Y:S01]  /*1380*/  IMAD.IADD R31, R69, 0x1, R24 ;  /* 0x00000001451f7824 */ /* 0x000fe200078e0218 */
[----:B------:R-:W-:Y:S01]  /*1390*/  UMOV UR10, URZ ;  /* 0x0000003f000a7c82 */ /* 0x000fe20008000000 */
[--C-:B------:R-:W-:Y:S01]  /*13a0*/  IMAD.WIDE R28, R29, 0x2, R40.reuse ;  /* 0x000000021d1c7825 */ /* 0x100fe200078e0228 */
[----:B------:R-:W-:Y:S01]  /*13b0*/  UMOV UR9, URZ ;  /* 0x0000003f00097c82 */ /* 0x000fe20008000000 */
[----:B------:R-:W-:Y:S01]  /*13c0*/  UMOV UR4, UR18 ;  /* 0x0000001200047c82 */ /* 0x000fe20008000000 */
[----:B------:R-:W-:Y:S01]  /*13d0*/  UMOV UR14, URZ ;  /* 0x0000003f000e7c82 */ /* 0x000fe20008000000 */
[--C-:B------:R-:W-:Y:S01]  /*13e0*/  IMAD.WIDE R26, R27, 0x2, R40.reuse ;  /* 0x000000021b1a7825 */ /* 0x100fe200078e0228 */
[----:B------:R-:W-:Y:S01]  /*13f0*/  IADD3 R52, P2, R28, 0x400, RZ ;  /* 0x000004001c347810 */ /* 0x000fe20007f5e0ff */
[----:B------:R-:W-:Y:S01]  /*1400*/  UMOV UR15, UR16 ;  /* 0x00000010000f7c82 */ /* 0x000fe20008000000 */
[----:B------:R-:W-:Y:S01]  /*1410*/  UMOV UR5, UR17 ;  /* 0x0000001100057c82 */ /* 0x000fe20008000000 */
[----:B------:R-:W-:Y:S01]  /*1420*/  IMAD.WIDE R24, R25, 0x2, R40 ;  /* 0x0000000219187825 */ /* 0x000fe200078e0228 */
[----:B------:R-:W-:-:S02]  /*1430*/  IADD3 R50, P1, R26, 0x400, RZ ;  /* 0x000004001a327810 */ /* 0x000fc40007f3e0ff */
[----:B------:R-:W-:Y:S01]  /*1440*/  LOP3.LUT R26, R22, 0x2, RZ, 0xfc, !PT ;  /* 0x00000002161a7812 */ /* 0x000fe200078efcff */
[----:B------:R-:W-:-:S04]  /*1450*/  IMAD.WIDE R30, R31, 0x2, R40 ;  /* 0x000000021f1e7825 */ /* 0x000fc800078e0228 */
[C---:B------:R-:W-:Y:S01]  /*1460*/  IMAD.IADD R9, R69.reuse, 0x1, R34 ;  /* 0x0000000145097824 */ /* 0x040fe200078e0222 */
[----:B------:R-:W-:Y:S01]  /*1470*/  IADD3 R54, P3, R30, 0x400, RZ ;  /* 0x000004001e367810 */ /* 0x000fe20007f7e0ff */
[C---:B------:R-:W-:Y:S01]  /*1480*/  IMAD.IADD R7, R69.reuse, 0x1, R36 ;  /* 0x0000000145077824 */ /* 0x040fe200078e0224 */
[----:B------:R-:W-:Y:S01]  /*1490*/  LOP3.LUT R30, R20, 0x2, RZ, 0xfc, !PT ;  /* 0x00000002141e7812 */ /* 0x000fe200078efcff */
[C---:B------:R-:W-:Y:S02]  /*14a0*/  IMAD.IADD R5, R69.reuse, 0x1, R38 ;  /* 0x0000000145057824 */ /* 0x040fe400078e0226 */
[----:B------:R-:W-:Y:S01]  /*14b0*/  IMAD.IADD R11, R69, 0x1, R32 ;  /* 0x00000001450b7824 */ /* 0x000fe200078e0220 */
[----:B------:R-:W-:Y:S01]  /*14c0*/  LOP3.LUT R23, R30, 0x7, R57, 0x78, !PT ;  /* 0x000000071e177812 */ /* 0x000fe200078e7839 */
[----:B------:R-:W-:Y:S01]  /*14d0*/  IMAD.X R55, RZ, RZ, R43, P0 ;  /* 0x000000ffff377224 */ /* 0x000fe200000e062b */
[----:B------:R-:W-:Y:S01]  /*14e0*/  IADD3 R48, P0, R24, 0x400, RZ ;  /* 0x0000040018307810 */ /* 0x000fe20007f1e0ff */
[----:B------:R-:W-:Y:S01]  /*14f0*/  IMAD.WIDE R8, R9, 0x2, R40 ;  /* 0x0000000209087825 */ /* 0x000fe200078e0228 */
[----:B------:R-:W-:-:S03]  /*1500*/  LOP3.LUT R24, R22, 0x4, RZ, 0xfc, !PT ;  /* 0x0000000416187812 */ /* 0x000fc600078efcff */
[----:B------:R-:W-:-:S04]  /*1510*/  IMAD.WIDE R6, R7, 0x2, R40 ;  /* 0x0000000207067825 */ /* 0x000fc800078e0228 */
[----:B------:R-:W-:-:S04]  /*1520*/  IMAD.WIDE R4, R5, 0x2, R40 ;  /* 0x0000000205047825 */ /* 0x000fc800078e0228 */
[----:B------:R-:W-:-:S04]  /*1530*/  IMAD.WIDE R10, R11, 0x2, R40 ;  /* 0x000000020b0a7825 */ /* 0x000fc800078e0228 */
[----:B------:R-:W-:Y:S01]  /*1540*/  IMAD.X R51, RZ, RZ, R29, P2 ;  /* 0x000000ffff337224 */ /* 0x000fe200010e061d */
[----:B------:R-:W-:Y:S01]  /*1550*/  IADD3 R44, P2, R8, 0x400, RZ ;  /* 0x00000400082c7810 */ /* 0x000fe20007f5e0ff */
[----:B------:R-:W-:Y:S01]  /*1560*/  IMAD.X R49, RZ, RZ, R27, P1 ;  /* 0x000000ffff317224 */ /* 0x000fe200008e061b */
[----:B------:R-:W-:Y:S01]  /*1570*/  IADD3 R42, P1, R6, 0x400, RZ ;  /* 0x00000400062a7810 */ /* 0x000fe20007f3e0ff */
[----:B------:R-:W-:Y:S01]  /*1580*/  IMAD.X R47, RZ, RZ, R25, P0 ;  /* 0x000000ffff2f7224 */ /* 0x000fe200000e0619 */
[----:B------:R-:W-:Y:S01]  /*1590*/  IADD3 R40, P0, R4, 0x400, RZ ;  /* 0x0000040004287810 */ /* 0x000fe20007f1e0ff */
[----:B------:R-:W-:Y:S01]  /*15a0*/  IMAD.X R53, RZ, RZ, R31, P3 ;  /* 0x000000ffff357224 */ /* 0x000fe200018e061f */
[----:B------:R-:W-:Y:S01]  /*15b0*/  IADD3 R46, P3, R10, 0x400, RZ ;  /* 0x000004000a2e7810 */ /* 0x000fe20007f7e0ff */
[----:B------:R-:W-:Y:S01]  /*15c0*/  IMAD.X R43, RZ, RZ, R9, P2 ;  /* 0x000000ffff2b7224 */ /* 0x000fe200010e0609 */
[C---:B------:R-:W-:Y:S01]  /*15d0*/  LOP3.LUT R10, R22.reuse, 0x6, RZ, 0xfc, !PT ;  /* 0x00000006160a7812 */ /* 0x040fe200078efcff */
[----:B------:R-:W-:Y:S01]  /*15e0*/  IMAD.X R41, RZ, RZ, R7, P1 ;  /* 0x000000ffff297224 */ /* 0x000fe200008e0607 */
[C---:B------:R-:W-:Y:S01]  /*15f0*/  LOP3.LUT R8, R22.reuse, 0x8, RZ, 0xfc, !PT ;  /* 0x0000000816087812 */ /* 0x040fe200078efcff */
[----:B------:R-:W-:Y:S01]  /*1600*/  IMAD.X R39, RZ, RZ, R5, P0 ;  /* 0x000000ffff277224 */ /* 0x000fe200000e0605 */
[C---:B------:R-:W-:Y:S01]  /*1610*/  LOP3.LUT R6, R22.reuse, 0xa, RZ, 0xfc, !PT ;  /* 0x0000000a16067812 */ /* 0x040fe200078efcff */
[----:B------:R-:W-:Y:S01]  /*1620*/  IMAD.X R45, RZ, RZ, R11, P3 ;  /* 0x000000ffff2d7224 */ /* 0x000fe200018e060b */
[C---:B------:R-:W-:Y:S01]  /*1630*/  LOP3.LUT R4, R22.reuse, 0xc, RZ, 0xfc, !PT ;  /* 0x0000000c16047812 */ /* 0x040fe200078efcff */
[----:B------:R-:W-:Y:S01]  /*1640*/  IMAD.SHL.U32 R23, R23, 0x8, RZ ;  /* 0x0000000817177824 */ /* 0x000fe200078e00ff */
[----:B------:R-:W-:-:S02]  /*1650*/  LOP3.LUT R22, R22, 0xe, RZ, 0xfc, !PT ;  /* 0x0000000e16167812 */ /* 0x000fc400078efcff */
[----:B------:R-:W-:Y:S02]  /*1660*/  LOP3.LUT R29, R26, 0x7, R57, 0x78, !PT ;  /* 0x000000071a1d7812 */ /* 0x000fe400078e7839 */
[----:B------:R-:W-:Y:S02]  /*1670*/  LOP3.LUT R9, R24, 0x7, R57, 0x78, !PT ;  /* 0x0000000718097812 */ /* 0x000fe400078e7839 */
[----:B------:R-:W-:Y:S01]  /*1680*/  LOP3.LUT R27, R10, 0x7, R57, 0x78, !PT ;  /* 0x000000070a1b7812 */ /* 0x000fe200078e7839 */
[----:B------:R-:W-:Y:S01]  /*1690*/  IMAD.SHL.U32 R29, R29, 0x8, RZ ;  /* 0x000000081d1d7824 */ /* 0x000fe200078e00ff */
        /* <DEDUP_REMOVED lines=8> */
[C---:B------:R-:W-:Y:S01]  /*1720*/  LOP3.LUT R22, R20.reuse, 0x4, RZ, 0xfc, !PT ;  /* 0x0000000414167812 */ /* 0x040fe200078efcff */
[----:B------:R-:W-:Y:S01]  /*1730*/  IMAD.SHL.U32 R5, R5, 0x8, RZ ;  /* 0x0000000805057824 */ /* 0x000fe200078e00ff */
[C---:B------:R-:W-:Y:S01]  /*1740*/  LOP3.LUT R10, R20.reuse, 0x6, RZ, 0xfc, !PT ;  /* 0x00000006140a7812 */ /* 0x040fe200078efcff */
[----:B------:R-:W-:Y:S01]  /*1750*/  IMAD.SHL.U32 R3, R3, 0x8, RZ ;  /* 0x0000000803037824 */ /* 0x000fe200078e00ff */
[----:B------:R-:W-:-:S02]  /*1760*/  LOP3.LUT R8, R20, 0x8, RZ, 0xfc, !PT ;  /* 0x0000000814087812 */ /* 0x000fc400078efcff */
[C---:B------:R-:W-:Y:S02]  /*1770*/  LOP3.LUT R6, R20.reuse, 0xa, RZ, 0xfc, !PT ;  /* 0x0000000a14067812 */ /* 0x040fe400078efcff */
[C---:B------:R-:W-:Y:S02]  /*1780*/  LOP3.LUT R4, R20.reuse, 0xc, RZ, 0xfc, !PT ;  /* 0x0000000c14047812 */ /* 0x040fe400078efcff */
[----:B------:R-:W-:Y:S02]  /*1790*/  LOP3.LUT R20, R20, 0xe, RZ, 0xfc, !PT ;  /* 0x0000000e14147812 */ /* 0x000fe400078efcff */
[C---:B------:R-:W-:Y:S02]  /*17a0*/  LOP3.LUT R29, R2.reuse, R29, RZ, 0xfc, !PT ;  /* 0x0000001d021d7212 */ /* 0x040fe400078efcff */
[C---:B------:R-:W-:Y:S02]  /*17b0*/  LOP3.LUT R28, R2.reuse, R9, RZ, 0xfc, !PT ;  /* 0x00000009021c7212 */ /* 0x040fe400078efcff */
[C---:B------:R-:W-:Y:S01]  /*17c0*/  LOP3.LUT R27, R2.reuse, R27, RZ, 0xfc, !PT ;  /* 0x0000001b021b7212 */ /* 0x040fe200078efcff */
[----:B------:R-:W-:Y:S01]  /*17d0*/  IMAD.SHL.U32 R38, R29, 0x2, RZ ;  /* 0x000000021d267824 */ /* 0x000fe200078e00ff */
[----:B------:R-:W-:Y:S01]  /*17e0*/  LOP3.LUT R26, R2, R7, RZ, 0xfc, !PT ;  /* 0x00000007021a7212 */ /* 0x000fe200078efcff */
[----:B------:R-:W-:Y:S01]  /*17f0*/  IMAD.SHL.U32 R36, R28, 0x2, RZ ;  /* 0x000000021c247824 */ /* 0x000fe200078e00ff */
[C---:B------:R-:W-:Y:S01]  /*1800*/  LOP3.LUT R25, R2.reuse, R25, RZ, 0xfc, !PT ;  /* 0x0000001902197212 */ /* 0x040fe200078efcff */
[----:B------:R-:W-:Y:S01]  /*1810*/  IMAD.SHL.U32 R34, R27, 0x2, RZ ;  /* 0x000000021b227824 */ /* 0x000fe200078e00ff */
[----:B------:R-:W-:Y:S01]  /*1820*/  LOP3.LUT R24, R2, R5, RZ, 0xfc, !PT ;  /* 0x0000000502187212 */ /* 0x000fe200078efcff */
[----:B------:R-:W-:Y:S01]  /*1830*/  IMAD.SHL.U32 R32, R26, 0x2, RZ ;  /* 0x000000021a207824 */ /* 0x000fe200078e00ff */
[----:B------:R-:W-:Y:S01]  /*1840*/  LOP3.LUT R2, R2, R3, RZ, 0xfc, !PT ;  /* 0x0000000302027212 */ /* 0x000fe200078efcff */
        /* <DEDUP_REMOVED lines=13> */
[C---:B------:R-:W-:Y:S01]  /*1920*/  LOP3.LUT R23, R0.reuse, R23, RZ, 0xfc, !PT ;  /* 0x0000001700177212 */ /* 0x040fe200078efcff */
[----:B------:R-:W-:Y:S01]  /*1930*/  IMAD.SHL.U32 R3, R3, 0x8, RZ ;  /* 0x0000000803037824 */ /* 0x000fe200078e00ff */
[C---:B------:R-:W-:Y:S01]  /*1940*/  LOP3.LUT R22, R0.reuse, R9, RZ, 0xfc, !PT ;  /* 0x0000000900167212 */ /* 0x040fe200078efcff */
[----:B------:R-:W-:Y:S01]  /*1950*/  IMAD.SHL.U32 R5, R5, 0x8, RZ ;  /* 0x0000000805057824 */ /* 0x000fe200078e00ff */
[----:B------:R-:W-:-:S02]  /*1960*/  LOP3.LUT R21, R0, R21, RZ, 0xfc, !PT ;  /* 0x0000001500157212 */ /* 0x000fc400078efcff */
[----:B------:R-:W-:Y:S02]  /*1970*/  CS2R R8, SRZ ;  /* 0x0000000000087805 */ /* 0x000fe4000001ff00 */
[C---:B------:R-:W-:Y:S02]  /*1980*/  LOP3.LUT R20, R0.reuse, R7, RZ, 0xfc, !PT ;  /* 0x0000000700147212 */ /* 0x040fe400078efcff */
[----:B------:R-:W-:Y:S02]  /*1990*/  CS2R R6, SRZ ;  /* 0x0000000000067805 */ /* 0x000fe4000001ff00 */
[C---:B------:R-:W-:Y:S01]  /*19a0*/  LOP3.LUT R11, R0.reuse, R11, RZ, 0xfc, !PT ;  /* 0x0000000b000b7212 */ /* 0x040fe200078efcff */
[----:B------:R-:W-:Y:S01]  /*19b0*/  IMAD.SHL.U32 R37, R23, 0x2, RZ ;  /* 0x0000000217257824 */ /* 0x000fe200078e00ff */
[----:B------:R-:W-:Y:S01]  /*19c0*/  LOP3.LUT R3, R0, R3, RZ, 0xfc, !PT ;  /* 0x0000000300037212 */ /* 0x000fe200078efcff */
[----:B------:R-:W-:Y:S01]  /*19d0*/  IMAD.SHL.U32 R35, R22, 0x2, RZ ;  /* 0x0000000216237824 */ /* 0x000fe200078e00ff */
[----:B------:R-:W-:Y:S01]  /*19e0*/  LOP3.LUT R0, R0, R5, RZ, 0xfc, !PT ;  /* 0x0000000500007212 */ /* 0x000fe200078efcff */
[----:B------:R-:W-:Y:S01]  /*19f0*/  IMAD.SHL.U32 R29, R11, 0x2, RZ ;  /* 0x000000020b1d7824 */ /* 0x000fe200078e00ff */
[----:B------:R-:W-:Y:S01]  /*1a00*/  CS2R R4, SRZ ;  /* 0x0000000000047805 */ /* 0x000fe2000001ff00 */
[----:B------:R-:W-:Y:S01]  /*1a10*/  IMAD.SHL.U32 R33, R21, 0x2, RZ ;  /* 0x0000000215217824 */ /* 0x000fe200078e00ff */
[----:B------:R-:W-:Y:S01]  /*1a20*/  CS2R R10, SRZ ;  /* 0x00000000000a7805 */ /* 0x000fe2000001ff00 */
[----:B------:R-:W-:-:S02]  /*1a30*/  IMAD.SHL.U32 R31, R20, 0x2, RZ ;  /* 0x00000002141f7824 */ /* 0x000fc400078e00ff */
[----:B------:R-:W-:Y:S02]  /*1a40*/  IMAD.SHL.U32 R3, R3, 0x2, RZ ;  /* 0x0000000203037824 */ /* 0x000fe400078e00ff */
[----:B------:R-:W-:-:S07]  /*1a50*/  IMAD.SHL.U32 R0, R0, 0x2, RZ ;  /* 0x0000000200007824 */ /* 0x000fce00078e00ff */
.L_x_1:
[----:B------:R-:W-:-:S01]  /*1a60*/  LDSM.16.M88.4 R20, [R38+UR4] ;  /* 0x000000042614783b */ /* 0x000fc20008000200 */
[----:B--23--:R-:W-:Y:S01]  /*1a70*/  HMMA.16816.F32.BF16 R4, R12, R16, R4 ;  /* 0x000000100c04723c */ /* 0x00cfe20000041804 */
[----:B------:R-:W-:Y:S02]  /*1a80*/  UISETP.GE.AND UP0, UPT, UR14, UR16, UPT ;  /* 0x000000100e00728c */ /* 0x000fe4000bf06270 */
[----:B------:R-:W2:Y:S01]  /*1a90*/  LDSM.16.M88.4 R24, [R37+UR5] ;  /* 0x000000052518783b */ /* 0x000ea20008000200 */
[----:B------:R-:W-:Y:S01]  /*1aa0*/  UIADD3 UR13, UR13, 0x1, URZ ;  /* 0x000000010d0d7890 */ /* 0x000fe2000fffe03f */
[----:B------:R-:W-:Y:S01]  /*1ab0*/  ISETP.GE.AND P1, PT, R69, UR15, PT ;  /* 0x0000000f45007c0c */ /* 0x000fe2000bf26270 */
[----:B------:R-:W-:Y:S01]  /*1ac0*/  HMMA.16816.F32.BF16 R8, R12, R18, R8 ;  /* 0x000000120c08723c */ /* 0x000fe20000041808 */
[----:B------:R-:W-:Y:S01]  /*1ad0*/  LDSM.16.M88.4 R12, [R36+UR4] ;  /* 0x00000004240c783b */ /* 0x000fe20008000200 */
[----:B------:R-:W-:Y:S01]  /*1ae0*/  PLOP3.LUT P0, PT, PT, PT, UP0, 0x80, 0x0 ;  /* 0x000000000000781c */ /* 0x000fe20003f0f008 */
[----:B------:R-:W-:Y:S02]  /*1af0*/  UIADD3 UR12, UR12, 0x1, URZ ;  /* 0x000000010c0c7890 */ /* 0x000fe4000fffe03f */
[----:B------:R-:W3:Y:S01]  /*1b00*/  LDSM.16.M88.4 R16, [R35+UR5] ;  /* 0x000000052310783b */ /* 0x000ee20008000200 */
[----:B------:R-:W-:Y:S02]  /*1b10*/  UISETP.GE.AND UP0, UPT, UR13, 0x4, UPT ;  /* 0x000000040d00788c */ /* 0x000fe4000bf06270 */
[----:B------:R-:W-:Y:S02]  /*1b20*/  UIADD3 UR14, UR14, 0x80, URZ ;  /* 0x000000800e0e7890 */ /* 0x000fe4000fffe03f */
[----:B------:R-:W-:Y:S02]  /*1b30*/  USEL UR13, UR13, URZ, !UP0 ;  /* 0x0000003f0d0d7287 */ /* 0x000fe4000c000000 */
[----:B------:R-:W-:Y:S02]  /*1b40*/  UISETP.GE.AND UP0, UPT, UR12, 0x4, UPT ;  /* 0x000000040c00788c */ /* 0x000fe4000bf06270 */
[----:B------:R-:W-:Y:S02]  /*1b50*/  ULEA UR27, UR13, UR18, 0xc ;  /* 0x000000120d1b7291 */ /* 0x000fe4000f8e603f */
[----:B------:R-:W-:Y:S02]  /*1b60*/  ULEA UR26, UR13, UR17, 0xd ;  /* 0x000000110d1a7291 */ /* 0x000fe4000f8e683f */
[----:B------:R-:W-:Y:S02]  /*1b70*/  USEL UR12, UR12, URZ, !UP0 ;  /* 0x0000003f0c0c7287 */ /* 0x000fe4000c000000 */
[----:B------:R-:W-:Y:S02]  /*1b80*/  UISETP.GE.AND UP1, UPT, UR14, UR23, UPT ;  /* 0x000000170e00728c */ /* 0x000fe4000bf26270 */
[----:B------:R-:W-:-:S01]  /*1b90*/  UIADD3 UR15, UR15, -0x80, URZ ;  /* 0xffffff800f0f7890 */ /* 0x000fc2000fffe03f */
[----:B--2---:R-:W-:Y:S06]  /*1ba0*/  HMMA.16816.F32.BF16 R4, R20, R24, R4 ;  /* 0x000000181404723c */ /* 0x004fec0000041804 */
[----:B------:R-:W-:Y:S01]  /*1bb0*/  HMMA.16816.F32.BF16 R8, R20, R26, R8 ;  /* 0x0000001a1408723c */ /* 0x000fe20000041808 */
[----:B------:R-:W-:Y:S04]  /*1bc0*/  LDSM.16.M88.4 R20, [R34+UR4] ;  /* 0x000000042214783b */ /* 0x000fe80008000200 */
[----:B------:R-:W2:Y:S11]  /*1bd0*/  LDSM.16.M88.4 R24, [R33+UR5] ;  /* 0x000000052118783b */ /* 0x000eb60008000200 */
[----:B------:R-:W-:-:S02]  /*1be0*/  @!UPT UIADD3 URZ, URZ, URZ, URZ ;  /* 0x0000003f3f3ff290 */ /* 0x000fc4000fffe03f */
[----:B---3--:R-:W-:Y:S06]  /*1bf0*/  HMMA.16816.F32.BF16 R4, R12, R16, R4 ;  /* 0x000000100c04723c */ /* 0x008fec0000041804 */
[----:B------:R-:W-:Y:S01]  /*1c00*/  HMMA.16816.F32.BF16 R8, R12, R18, R8 ;  /* 0x000000120c08723c */ /* 0x000fe20000041808 */
[----:B------:R-:W-:Y:S04]  /*1c10*/  LDSM.16.M88.4 R12, [R32+UR4] ;  /* 0x00000004200c783b */ /* 0x000fe80008000200 */
[----:B------:R-:W3:Y:S11]  /*1c20*/  LDSM.16.M88.4 R16, [R31+UR5] ;  /* 0x000000051f10783b */ /* 0x000ef60008000200 */
[----:B------:R-:W-:-:S02]  /*1c30*/  @!UPT UIADD3 URZ, URZ, URZ, URZ ;  /* 0x0000003f3f3ff290 */ /* 0x000fc4000fffe03f */
        /* <DEDUP_REMOVED lines=12> */
[----:B------:R-:W-:Y:S01]  /*1d00*/  LDSM.16.M88.4 R20, [R2+UR4] ;  /* 0x000000040214783b */ /* 0x000fe20008000200 */
[----:B------:R-:W-:Y:S03]  /*1d10*/  ULEA UR4, UR12, UR18, 0xc ;  /* 0x000000120c047291 */ /* 0x000fe6000f8e603f */
[----:B------:R-:W2:Y:S01]  /*1d20*/  LDSM.16.M88.4 R24, [R0+UR5] ;  /* 0x000000050018783b */ /* 0x000ea20008000200 */
[----:B------:R-:W-:Y:S01]  /*1d30*/  ULEA UR5, UR12, UR17, 0xd ;  /* 0x000000110c057291 */ /* 0x000fe2000f8e683f */
[----:B------:R-:W-:-:S11]  /*1d40*/  BAR.SYNC.DEFER_BLOCKING 0x0 ;  /* 0x0000000000007b1d */ /* 0x000fd60000010000 */
[----:B---3--:R-:W-:Y:S06]  /*1d50*/  HMMA.16816.F32.BF16 R4, R12, R16, R4 ;  /* 0x000000100c04723c */ /* 0x008fec0000041804 */
[----:B------:R-:W-:Y:S11]  /*1d60*/  HMMA.16816.F32.BF16 R8, R12, R18, R8 ;  /* 0x000000120c08723c */ /* 0x000ff60000041808 */
[----:B------:R-:W-:Y:S07]  /*1d70*/  @!UPT UIADD3 URZ, URZ, URZ, URZ ;  /* 0x0000003f3f3ff290 */ /* 0x000fee000fffe03f */
[----:B--2---:R-:W-:Y:S01]  /*1d80*/  HMMA.16816.F32.BF16 R4, R20, R24, R4 ;  /* 0x000000181404723c */ /* 0x004fe20000041804 */
[----:B------:R-:W-:Y:S04]  /*1d90*/  SEL R17, RZ, 0x10, P1 ;  /* 0x00000010ff117807 */ /* 0x000fe80000800000 */
[----:B------:R-:W-:Y:S01]  /*1da0*/  SEL R17, R17, RZ, !P0 ;  /* 0x000000ff11117207 */ /* 0x000fe20004000000 */
[----:B------:R-:W-:Y:S01]  /*1db0*/  VIADD R19, R67, UR27 ;  /* 0x0000001b43137c36 */ /* 0x000fe20008000000 */
[----:B------:R-:W-:Y:S01]  /*1dc0*/  IADD3 R12, P0, R56, UR10, RZ ;  /* 0x0000000a380c7c10 */ /* 0x000fe2000ff1e0ff */
[----:B------:R-:W-:Y:S01]  /*1dd0*/  VIADD R25, R68, UR27 ;  /* 0x0000001b44197c36 */ /* 0x000fe20008000000 */
[----:B------:R-:W-:-:S01]  /*1de0*/  ISETP.NE.U32.AND P2, PT, R17, RZ, PT ;  /* 0x000000ff1100720c */ /* 0x000fc20003f45070 */
[----:B------:R-:W-:Y:S05]  /*1df0*/  HMMA.16816.F32.BF16 R8, R20, R26, R8 ;  /* 0x0000001a1408723c */ /* 0x000fea0000041808 */
[----:B------:R-:W-:Y:S01]  /*1e00*/  IADD3.X R13, R55, UR9, RZ, P0, !PT ;  /* 0x00000009370d7c10 */ /* 0x000fe200087fe4ff */
[----:B------:R-:W-:Y:S01]  /*1e10*/  VIADD R18, R66, UR27 ;  /* 0x0000001b42127c36 */ /* 0x000fe20008000000 */
[----:B------:R-:W-:Y:S01]  /*1e20*/  IADD3 R14, P1, R40, UR10, RZ ;  /* 0x0000000a280e7c10 */ /* 0x000fe2000ff3e0ff */
[----:B------:R-:W-:Y:S03]  /*1e30*/  VIADD R17, R65, UR27 ;  /* 0x0000001b41117c36 */ /* 0x000fe60008000000 */
[----:B------:R-:W-:Y:S01]  /*1e40*/  IADD3 R16, P0, R42, UR10, RZ ;  /* 0x0000000a2a107c10 */ /* 0x000fe2000ff1e0ff */
[----:B------:R-:W-:Y:S01]  /*1e50*/  @!PT LDS RZ, [RZ] ;  /* 0x00000000fffff984 */ /* 0x000fe20000000800 */
[----:B------:R-:W-:Y:S01]  /*1e60*/  @!PT LDS RZ, [RZ] ;  /* 0x00000000fffff984 */ /* 0x000fe20000000800 */
[----:B------:R-:W-:Y:S01]  /*1e70*/  @!PT LDS RZ, [RZ] ;  /* 0x00000000fffff984 */ /* 0x000fe20000000800 */
[----:B------:R2:W-:Y:S01]  /*1e80*/  LDGSTS.E.BYPASS.LTC128B.128 [R25], desc[UR24][R12.64], P2 ;  /* 0x000000000c197fae */ /* 0x0005e20009101d58 */
[----:B------:R-:W-:Y:S02]  /*1e90*/  IADD3.X R15, R39, UR9, RZ, P1, !PT ;  /* 0x00000009270f7c10 */ /* 0x000fe40008ffe4ff */
[----:B------:R-:W-:Y:S01]  /*1ea0*/  IADD3 R24, P1, R44, UR10, RZ ;  /* 0x0000000a2c187c10 */ /* 0x000fe2000ff3e0ff */
[----:B------:R3:W-:Y:S04]  /*1eb0*/  LDGSTS.E.BYPASS.LTC128B.128 [R19], desc[UR24][R12.64], P2 ;  /* 0x000000000c137fae */ /* 0x0007e80009101d58 */
[----:B------:R4:W-:Y:S04]  /*1ec0*/  LDGSTS.E.BYPASS.LTC128B.128 [R18], desc[UR24][R12.64], P2 ;  /* 0x000000000c127fae */ /* 0x0009e80009101d58 */
[----:B-1----:R1:W-:Y:S04]  /*1ed0*/  LDGSTS.E.BYPASS.LTC128B.128 [R17], desc[UR24][R12.64], P2 ;  /* 0x000000000c117fae */ /* 0x0023e80009101d58 */
[----:B------:R-:W0:Y:S01]  /*1ee0*/  LDGDEPBAR ;  /* 0x00000000000079af */ /* 0x000e220000000000 */
[----:B--2---:R-:W-:Y:S02]  /*1ef0*/  VIADD R25, R68, UR26 ;  /* 0x0000001a44197c36 */ /* 0x004fe40008000000 */
[----:B---3--:R-:W-:Y:S03]  /*1f00*/  VIADD R19, R67, UR26 ;  /* 0x0000001a43137c36 */ /* 0x008fe60008000000 */
[----:B------:R2:W-:Y:S01]  /*1f10*/  LDGSTS.E.BYPASS.LTC128B.128 [R25], desc[UR24][R14.64], P2 ;  /* 0x000000000e197fae */ /* 0x0005e20009101d58 */
[----:B----4-:R-:W-:Y:S01]  /*1f20*/  VIADD R18, R66, UR26 ;  /* 0x0000001a42127c36 */ /* 0x010fe20008000000 */
[----:B-1----:R-:W-:Y:S05]  /*1f30*/  IADD3.X R17, R41, UR9, RZ, P0, !PT ;  /* 0x0000000929117c10 */ /* 0x002fea00087fe4ff */
[----:B------:R1:W-:Y:S01]  /*1f40*/  LDGSTS.E.BYPASS.LTC128B.128 [R19], desc[UR24][R16.64], P2 ;  /* 0x0000000010137fae */ /* 0x0003e20009101d58 */
[----:B--2---:R-:W-:Y:S02]  /*1f50*/  IADD3 R14, P0, R46, UR10, RZ ;  /* 0x0000000a2e0e7c10 */ /* 0x004fe4000ff1e0ff */
[----:B------:R-:W-:Y:S02]  /*1f60*/  IADD3.X R25, R43, UR9, RZ, P1, !PT ;  /* 0x000000092b197c10 */ /* 0x000fe40008ffe4ff */
[----:B------:R-:W-:Y:S02]  /*1f70*/  IADD3.X R15, R45, UR9, RZ, P0, !PT ;  /* 0x000000092d0f7c10 */ /* 0x000fe400087fe4ff */
[----:B------:R-:W-:Y:S01]  /*1f80*/  IADD3 R12, P1, R48, UR10, RZ ;  /* 0x0000000a300c7c10 */ /* 0x000fe2000ff3e0ff */
[----:B------:R2:W-:Y:S03]  /*1f90*/  LDGSTS.E.BYPASS.LTC128B.128 [R18], desc[UR24][R24.64], P2 ;  /* 0x0000000018127fae */ /* 0x0005e60009101d58 */
[----:B------:R-:W-:Y:S01]  /*1fa0*/  IADD3.X R13, R47, UR9, RZ, P1, !PT ;  /* 0x000000092f0d7c10 */ /* 0x000fe20008ffe4ff */
[----:B-1----:R-:W-:Y:S01]  /*1fb0*/  VIADD R17, R65, UR26 ;  /* 0x0000001a41117c36 */ /* 0x002fe20008000000 */
[----:B------:R-:W-:Y:S01]  /*1fc0*/  IADD3 R16, P0, R50, UR10, RZ ;  /* 0x0000000a32107c10 */ /* 0x000fe2000ff1e0ff */
[----:B------:R-:W-:Y:S03]  /*1fd0*/  VIADD R19, R63, UR26 ;  /* 0x0000001a3f137c36 */ /* 0x000fe60008000000 */
[----:B------:R1:W-:Y:S01]  /*1fe0*/  LDGSTS.E.BYPASS.LTC128B.128 [R17], desc[UR24][R14.64], P2 ;  /* 0x000000000e117fae */ /* 0x0003e20009101d58 */
[----:B--2---:R-:W-:Y:S02]  /*1ff0*/  VIADD R25, R64, UR26 ;  /* 0x0000001a40197c36 */ /* 0x004fe40008000000 */
[----:B------:R-:W-:Y:S03]  /*2000*/  VIADD R18, R62, UR26 ;  /* 0x0000001a3e127c36 */ /* 0x000fe60008000000 */
[----:B------:R2:W-:Y:S01]  /*2010*/  LDGSTS.E.BYPASS.LTC128B.128 [R25], desc[UR24][R12.64], P2 ;  /* 0x000000000c197fae */ /* 0x0005e20009101d58 */
[----:B-1----:R-:W-:Y:S02]  /*2020*/  IADD3.X R17, R49, UR9, RZ, P0, !PT ;  /* 0x0000000931117c10 */ /* 0x002fe400087fe4ff */
[----:B------:R-:W-:Y:S02]  /*2030*/  IADD3 R14, P1, R52, UR10, RZ ;  /* 0x0000000a340e7c10 */ /* 0x000fe4000ff3e0ff */
[----:B------:R-:W-:Y:S01]  /*2040*/  IADD3 R24, P0, R54, UR10, RZ ;  /* 0x0000000a36187c10 */ /* 0x000fe2000ff1e0ff */
[----:B------:R1:W-:Y:S01]  /*2050*/  LDGSTS.E.BYPASS.LTC128B.128 [R19], desc[UR24][R16.64], P2 ;  /* 0x0000000010137fae */ /* 0x0003e20009101d58 */
[----:B------:R-:W-:Y:S01]  /*2060*/  IADD3.X R15, R51, UR9, RZ, P1, !PT ;  /* 0x00000009330f7c10 */ /* 0x000fe20008ffe4ff */
[----:B------:R-:W-:Y:S04]  /*2070*/  UIADD3 UR10, UP0, UR10, 0x100, URZ ;  /* 0x000001000a0a7890 */ /* 0x000fe8000ff1e03f */
[----:B------:R3:W-:Y:S01]  /*2080*/  LDGSTS.E.BYPASS.LTC128B.128 [R18], desc[UR24][R14.64], P2 ;  /* 0x000000000e127fae */ /* 0x0007e20009101d58 */
[----:B--2---:R-:W-:Y:S01]  /*2090*/  IADD3.X R25, R53, UR9, RZ, P0, !PT ;  /* 0x0000000935197c10 */ /* 0x004fe200087fe4ff */
[----:B------:R-:W-:Y:S01]  /*20a0*/  UIADD3.X UR9, URZ, UR9, URZ, UP0, !UPT ;  /* 0x000000093f097290 */ /* 0x000fe200087fe43f */
[----:B------:R-:W-:Y:S01]  /*20b0*/  PLOP3.LUT P0, PT, PT, PT, UP1, 0x80, 0x0 ;  /* 0x000000000000781c */ /* 0x000fe20003f0f018 */
[----:B-1----:R-:W-:Y:S05]  /*20c0*/  VIADD R17, R61, UR26 ;  /* 0x0000001a3d117c36 */ /* 0x002fea0008000000 */
[----:B------:R1:W-:Y:S04]  /*20d0*/  LDGSTS.E.BYPASS.LTC128B.128 [R17], desc[UR24][R24.64], P2 ;  /* 0x0000000018117fae */ /* 0x0003e80009101d58 */
[----:B------:R-:W0:Y:S01]  /*20e0*/  LDGDEPBAR ;  /* 0x00000000000079af */ /* 0x000e220000000000 */
[----:B------:R-:W-:Y:S04]  /*20f0*/  DEPBAR.LE SB0, 0x6 ;  /* 0x000081800000791a */ /* 0x000fe80000000000 */
[----:B------:R-:W-:Y:S06]  /*2100*/  BAR.SYNC.DEFER_BLOCKING 0x0 ;  /* 0x0000000000007b1d */ /* 0x000fec0000010000 */
[----:B---3--:R2:W3:Y:S04]  /*2110*/  LDSM.16.M88.4 R12, [R60+UR4] ;  /* 0x000000043c0c783b */ /* 0x0084e80008000200 */
[----:B-1----:R2:W3:Y:S01]  /*2120*/  LDSM.16.M88.4 R16, [R58+UR5] ;  /* 0x000000053a10783b */ /* 0x0024e20008000200 */
[----:B------:R-:W-:Y:S08]  /*2130*/  @!P0 BRA `(.L_x_1) ;  /* 0xfffffff800488947 */ /* 0x000ff0000383ffff */
.L_x_0:
[----:B------:R-:W-:Y:S01]  /*2140*/  IABS R0, UR11 ;  /* 0x0000000b00007c13 */ /* 0x000fe20008000000 */
[----:B------:R-:W-:Y:S01]  /*2150*/  UISETP.GE.AND UP1, UPT, UR11, URZ, UPT ;  /* 0x0000003f0b00728c */ /* 0x000fe2000bf26270 */
[----:B------:R-:W-:-:S04]  /*2160*/  DEPBAR.LE SB0, 0x0 ;  /* 0x000080000000791a */ /* 0x000fc80000000000 */
[----:B------:R-:W-:Y:S01]  /*2170*/  R2UR UR4, R0 ;  /* 0x00000000000472ca */ /* 0x000fe200000e0000 */
[----:B--23--:R-:W2:Y:S01]  /*2180*/  LDC.64 R14, c[0x0][0x220] ;  /* 0x00008800ff0e7b82 */ /* 0x00cea20000000a00 */
[C---:B------:R-:W-:Y:S02]  /*2190*/  LOP3.LUT R2, R57.reuse, 0x1f, RZ, 0xc0, !PT ;  /* 0x0000001f39027812 */ /* 0x040fe400078ec0ff */
[C---:B------:R-:W-:Y:S01]  /*21a0*/  LOP3.LUT R3, R57.reuse, 0x3, RZ, 0xc0, !PT ;  /* 0x0000000339037812 */ /* 0x040fe200078ec0ff */
[----:B------:R-:W-:Y:S01]  /*21b0*/  IMAD.SHL.U32 R57, R57, 0x8, RZ ;  /* 0x0000000839397824 */ /* 0x000fe200078e00ff */
[----:B------:R-:W-:Y:S02]  /*21c0*/  LOP3.LUT R0, R59, 0x8, RZ, 0xc0, !PT ;  /* 0x000000083b007812 */ /* 0x000fe400078ec0ff */
[----:B------:R-:W-:Y:S02]  /*21d0*/  SHF.R.U32.HI R2, RZ, 0x2, R2 ;  /* 0x00000002ff027819 */ /* 0x000fe40000011602 */
[----:B------:R-:W-:Y:S01]  /*21e0*/  F2FP.BF16.F32.PACK_AB R4, R5, R4 ;  /* 0x000000040504723e */ /* 0x000fe200000010ff */
[----:B------:R-:W-:Y:S01]  /*21f0*/  IMAD R13, R3, 0x2, R0 ;  /* 0x00000002030d7824 */ /* 0x000fe200078e0200 */
[----:B------:R-:W-:Y:S01]  /*2200*/  F2FP.BF16.F32.PACK_AB R6, R7, R6 ;  /* 0x000000060706723e */ /* 0x000fe200000010ff */
[----:B------:R-:W-:Y:S01]  /*2210*/  UIMAD.WIDE.U32 UR12, UR21, UR4, URZ ;  /* 0x00000004150c72a5 */ /* 0x000fe2000f8e003f */
[----:B------:R-:W-:Y:S01]  /*2220*/  F2FP.BF16.F32.PACK_AB R8, R9, R8 ;  /* 0x000000080908723e */ /* 0x000fe200000010ff */
[----:B------:R-:W-:Y:S01]  /*2230*/  IMAD R13, R2, 0x28, R13 ;  /* 0x00000028020d7824 */ /* 0x000fe200078e020d */
[----:B------:R-:W-:-:S02]  /*2240*/  F2FP.BF16.F32.PACK_AB R10, R11, R10 ;  /* 0x0000000a0b0a723e */ /* 0x000fc400000010ff */
[----:B------:R-:W-:Y:S02]  /*2250*/  LOP3.LUT R2, R2, 0x8, R59, 0xf8, !PT ;  /* 0x0000000802027812 */ /* 0x000fe400078ef83b */
[----:B------:R-:W-:Y:S01]  /*2260*/  UMOV UR5, UR13 ;  /* 0x0000000d00057c82 */ /* 0x000fe20008000000 */
[----:B------:R-:W-:Y:S01]  /*2270*/  LEA R13, R13, UR18, 0x1 ;  /* 0x000000120d0d7c11 */ /* 0x000fe2000f8e08ff */
[----:B------:R-:W-:Y:S01]  /*2280*/  UIMAD UR4, UR5, UR7, UR4 ;  /* 0x00000007050472a4 */ /* 0x000fe2000f8e0204 */
[----:B------:R-:W-:Y:S01]  /*2290*/  BAR.SYNC.DEFER_BLOCKING 0x0 ;  /* 0x0000000000007b1d */ /* 0x000fe20000010000 */
[----:B------:R-:W-:Y:S02]  /*22a0*/  LOP3.LUT R59, R59, 0xf, RZ, 0xc0, !PT ;  /* 0x0000000f3b3b7812 */ /* 0x000fe400078ec0ff */
[----:B------:R-:W-:-:S11]  /*22b0*/  UISETP.GT.U32.AND UP0, UPT, UR8, UR4, UPT ;  /* 0x000000040800728c */ /* 0x000fd6000bf04070 */
[----:B------:R-:W-:-:S04]  /*22c0*/  @!UP0 UIADD3 UR4, UR4, -UR8, URZ ;  /* 0x8000000804048290 */ /* 0x000fc8000fffe03f */
[----:B------:R-:W-:Y:S01]  /*22d0*/  UISETP.GT.U32.AND UP0, UPT, UR8, UR4, UPT ;  /* 0x000000040800728c */ /* 0x000fe2000bf04070 */
[----:B------:R3:W-:Y:S04]  /*22e0*/  STS [R13], R4 ;  /* 0x000000040d007388 */ /* 0x0007e80000000800 */
[----:B------:R4:W-:Y:S06]  /*22f0*/  STS [R13+0x280], R6 ;  /* 0x000280060d007388 */ /* 0x0009ec0000000800 */
[----:B------:R-:W-:-:S02]  /*2300*/  @!UP0 UIADD3 UR4, UR4, -UR8, URZ ;  /* 0x8000000804048290 */ /* 0x000fc4000fffe03f */
[----:B------:R-:W-:Y:S01]  /*2310*/  UISETP.NE.AND UP0, UPT, UR20, URZ, UPT ;  /* 0x0000003f1400728c */ /* 0x000fe2000bf05270 */
[----:B------:R4:W-:Y:S01]  /*2320*/  STS [R13+0x20], R8 ;  /* 0x000020080d007388 */ /* 0x0009e20000000800 */
[----:B------:R-:W-:-:S03]  /*2330*/  @!UP1 UIADD3 UR4, -UR4, URZ, URZ ;  /* 0x0000003f04049290 */ /* 0x000fc6000fffe13f */
[----:B------:R4:W-:Y:S01]  /*2340*/  STS [R13+0x2a0], R10 ;  /* 0x0002a00a0d007388 */ /* 0x0009e20000000800 */
[----:B------:R-:W-:-:S04]  /*2350*/  USEL UR4, UR19, UR4, !UP0 ;  /* 0x0000000413047287 */ /* 0x000fc8000c000000 */
[----:B------:R-:W-:-:S06]  /*2360*/  ULEA UR4, UR22, UR4, 0x3 ;  /* 0x0000000416047291 */ /* 0x000fcc000f8e183f */
[----:B------:R-:W-:Y:S02]  /*2370*/  IMAD.U32 R0, RZ, RZ, UR4 ;  /* 0x00000004ff007e24 */ /* 0x000fe4000f8e00ff */
[----:B---3--:R-:W-:Y:S02]  /*2380*/  IMAD.U32 R4, RZ, RZ, UR6 ;  /* 0x00000006ff047e24 */ /* 0x008fe4000f8e00ff */
[----:B------:R-:W-:-:S03]  /*2390*/  IMAD R0, R0, 0x10, R59 ;  /* 0x0000001000007824 */ /* 0x000fc600078e023b */
[----:B------:R-:W-:Y:S01]  /*23a0*/  LOP3.LUT R57, R4, 0x18, R57, 0xf8, !PT ;  /* 0x0000001804397812 */ /* 0x000fe200078ef839 */
[----:B------:R-:W-:Y:S01]  /*23b0*/  BAR.SYNC.DEFER_BLOCKING 0x0 ;  /* 0x0000000000007b1d */ /* 0x000fe20000010000 */
[----:B------:R-:W-:Y:S01]  /*23c0*/  ISETP.GE.AND P0, PT, R0, 0x1, PT ;  /* 0x000000010000780c */ /* 0x000fe20003f06270 */
[----:B------:R-:W-:Y:S02]  /*23d0*/  IMAD R0, R2, 0x5, R3 ;  /* 0x0000000502007824 */ /* 0x000fe400078e0203 */
[C---:B--2---:R-:W-:Y:S01]  /*23e0*/  IMAD.WIDE R14, R57.reuse, 0x2, R14 ;  /* 0x00000002390e7825 */ /* 0x044fe200078e020e */
[----:B------:R-:W-:-:S03]  /*23f0*/  ISETP.LT.AND P0, PT, R57, 0xc00, !P0 ;  /* 0x00000c003900780c */ /* 0x000fc60004701270 */
[----:B------:R-:W-:-:S05]  /*2400*/  IMAD.SHL.U32 R0, R0, 0x8, RZ ;  /* 0x0000000800007824 */ /* 0x000fca00078e00ff */
[----:B------:R-:W-:-:S05]  /*2410*/  LEA R0, R0, UR18, 0x1 ;  /* 0x0000001200007c11 */ /* 0x000fca000f8e08ff */
[----:B----4-:R-:W-:Y:S05]  /*2420*/  @!P0 EXIT ;  /* 0x000000000000894d */ /* 0x010fea0003800000 */
[----:B------:R-:W1:Y:S04]  /*2430*/  LDS.128 R4, [R0] ;  /* 0x0000000000047984 */ /* 0x000e680000000c00 */
[----:B-1----:R-:W-:Y:S01]  /*2440*/  STG.E.128 desc[UR24][R14.64], R4 ;  /* 0x000000040e007986 */ /* 0x002fe2000c101d18 */
[----:B------:R-:W-:Y:S05]  /*2450*/  EXIT ;  /* 0x000000000000794d */ /* 0x000fea0003800000 */
.L_x_2:
[----:B------:R-:W-:-:S00]  /*2460*/  BRA `(.L_x_2) ;  /* 0xfffffffc00fc7947 */ /* 0x000fc0000383ffff */
[----:B------:R-:W-:-:S00]  /*2470*/  NOP ;  /* 0x0000000000007918 */ /* 0x000fc00000000000 */
        /* <DEDUP_REMOVED lines=8> */
.L_x_3:


//--------------------- .nv.shared.triton_mm      --------------------------
	.section	.nv.shared.triton_mm,"aw",@nobits
	.sectionflags	@""
	.align	16
	.zero		1024


//--------------------- .nv.constant0.triton_mm   --------------------------
	.section	.nv.constant0.triton_mm,"a",@progbits
	.sectionflags	@""
	.align	4
.nv.constant0.triton_mm:
	.zero		556
